	.target	sm_90a

	.elftype	@"ET_EXEC"


//--------------------- .note.nv.tkinfo           --------------------------
	.section	.note.nv.tkinfo,"",@"SHT_NOTE"
	.sectionflags	@"SHF_NOTE_NV_TKINFO"
	.tkinfo
        /*0018*/ 	.word	0x00000002
        /*0030*/ 	.string	""
        /*0030*/ 	.string	"ptxas"
        /*0030*/ 	.string	"Cuda compilation tools, release 13.0, V13.0.88"
        /*0030*/ 	.string	"Build cuda_13.0.r13.0/compiler.36424714_0"
        /*0030*/ 	.string	"-arch sm_90a -m 64 "



//--------------------- .note.nv.cuinfo           --------------------------
	.section	.note.nv.cuinfo,"",@"SHT_NOTE"
	.sectionflags	@"SHF_NOTE_NV_CUINFO"
        /*0018*/ 	.short	0x0002
        /*001a*/ 	.short	0x005a
        /*001c*/ 	.short	0x0082
	.zero		2


//--------------------- .nv.info                  --------------------------
	.section	.nv.info,"",@"SHT_CUDA_INFO"
	.align	4


	//----- nvinfo : EIATTR_REGCOUNT
	.align		4
        /*0000*/ 	.byte	0x04, 0x2f
        /*0002*/ 	.short	(.L_15 - .L_14)
	.align		4
.L_14:
        /*0004*/ 	.word	index@(_ZN7cutlass13device_kernelINS_4gemm6kernel13GemmUniversalIN4cute5tupleIJiiiiEEENS1_10collective13CollectiveMmaINS1_34MainloopSm90TmaGmmaWarpSpecializedILi2ENS5_IJNS4_1CILi1EEESB_SB_EEENS1_32KernelTmaWarpSpecializedPingpongEEENS5_IJNSA_ILi64EEENSA_ILi256EEESF_EEENS_10tfloat32_tENS5_IJlSB_lEEESI_SJ_NS4_8TiledMMAINS4_8MMA_AtomIJNS4_4SM904GMMA30MMA_64x256x8_F32TF32TF32_SS_TNILNSN_7ScaleInE1ELSP_1EEEEEENS4_6LayoutISC_NS5_IJNSA_ILi0EEEST_ST_EEEEENS5_IJNS4_10UnderscoreESW_SW_EEEEENS4_13SM90_TMA_LOADENS4_14ComposedLayoutINS4_7SwizzleILi3ELi4ELi3EEENS4_18smem_ptr_flag_bitsILi32EEENSS_INS5_IJNSA_ILi8EEENSA_ILi32EEEEEENS5_IJS16_SB_EEEEEEEvNS4_8identityESZ_S1A_vS1B_EENS_8epilogue10collective6detail29Sm90TmaWarpSpecializedAdapterINS1E_15DefaultEpilogueISI_SJ_SJ_NS1D_6thread17LinearCombinationISI_Li1EffLNS1I_9ScaleType4KindE0ELNS_15FloatRoundStyleE2ESI_EENS1_15EpilogueDefaultEEEEEvvEEEEvNT_6ParamsE)
        /*0008*/ 	.word	0x000000a8


	//----- nvinfo : EIATTR_FRAME_SIZE
	.align		4
.L_15:
        /*000c*/ 	.byte	0x04, 0x11
        /*000e*/ 	.short	(.L_17 - .L_16)
	.align		4
.L_16:
        /*0010*/ 	.word	index@(_ZN7cutlass13device_kernelINS_4gemm6kernel13GemmUniversalIN4cute5tupleIJiiiiEEENS1_10collective13CollectiveMmaINS1_34MainloopSm90TmaGmmaWarpSpecializedILi2ENS5_IJNS4_1CILi1EEESB_SB_EEENS1_32KernelTmaWarpSpecializedPingpongEEENS5_IJNSA_ILi64EEENSA_ILi256EEESF_EEENS_10tfloat32_tENS5_IJlSB_lEEESI_SJ_NS4_8TiledMMAINS4_8MMA_AtomIJNS4_4SM904GMMA30MMA_64x256x8_F32TF32TF32_SS_TNILNSN_7ScaleInE1ELSP_1EEEEEENS4_6LayoutISC_NS5_IJNSA_ILi0EEEST_ST_EEEEENS5_IJNS4_10UnderscoreESW_SW_EEEEENS4_13SM90_TMA_LOADENS4_14ComposedLayoutINS4_7SwizzleILi3ELi4ELi3EEENS4_18smem_ptr_flag_bitsILi32EEENSS_INS5_IJNSA_ILi8EEENSA_ILi32EEEEEENS5_IJS16_SB_EEEEEEEvNS4_8identityESZ_S1A_vS1B_EENS_8epilogue10collective6detail29Sm90TmaWarpSpecializedAdapterINS1E_15DefaultEpilogueISI_SJ_SJ_NS1D_6thread17LinearCombinationISI_Li1EffLNS1I_9ScaleType4KindE0ELNS_15FloatRoundStyleE2ESI_EENS1_15EpilogueDefaultEEEEEvvEEEEvNT_6ParamsE)
        /*0014*/ 	.word	0x00000000


	//----- nvinfo : EIATTR_MIN_STACK_SIZE
	.align		4
.L_17:
        /*0018*/ 	.byte	0x04, 0x12
        /*001a*/ 	.short	(.L_19 - .L_18)
	.align		4
.L_18:
        /*001c*/ 	.word	index@(_ZN7cutlass13device_kernelINS_4gemm6kernel13GemmUniversalIN4cute5tupleIJiiiiEEENS1_10collective13CollectiveMmaINS1_34MainloopSm90TmaGmmaWarpSpecializedILi2ENS5_IJNS4_1CILi1EEESB_SB_EEENS1_32KernelTmaWarpSpecializedPingpongEEENS5_IJNSA_ILi64EEENSA_ILi256EEESF_EEENS_10tfloat32_tENS5_IJlSB_lEEESI_SJ_NS4_8TiledMMAINS4_8MMA_AtomIJNS4_4SM904GMMA30MMA_64x256x8_F32TF32TF32_SS_TNILNSN_7ScaleInE1ELSP_1EEEEEENS4_6LayoutISC_NS5_IJNSA_ILi0EEEST_ST_EEEEENS5_IJNS4_10UnderscoreESW_SW_EEEEENS4_13SM90_TMA_LOADENS4_14ComposedLayoutINS4_7SwizzleILi3ELi4ELi3EEENS4_18smem_ptr_flag_bitsILi32EEENSS_INS5_IJNSA_ILi8EEENSA_ILi32EEEEEENS5_IJS16_SB_EEEEEEEvNS4_8identityESZ_S1A_vS1B_EENS_8epilogue10collective6detail29Sm90TmaWarpSpecializedAdapterINS1E_15DefaultEpilogueISI_SJ_SJ_NS1D_6thread17LinearCombinationISI_Li1EffLNS1I_9ScaleType4KindE0ELNS_15FloatRoundStyleE2ESI_EENS1_15EpilogueDefaultEEEEEvvEEEEvNT_6ParamsE)
        /*0020*/ 	.word	0x00000000
.L_19:


//--------------------- .nv.compat                --------------------------
	.section	.nv.compat,"",@"SHT_CUDA_COMPAT_INFO"
	.align	4
        /*0000*/ 	.byte	0x02, 0x09, 0x01, 0x00, 0x02, 0x02, 0x04, 0x00, 0x02, 0x05, 0x05, 0x00, 0x03, 0x07, 0x01, 0x01
        /*0010*/ 	.byte	0x02, 0x03, 0x01, 0x00, 0x02, 0x06, 0x01, 0x00, 0x04, 0x0b, 0x08, 0x00, 0x00, 0x00, 0x00, 0x00
        /*0020*/ 	.byte	0x00, 0x00, 0x00, 0x00


//--------------------- .nv.info._ZN7cutlass13device_kernelINS_4gemm6kernel13GemmUniversalIN4cute5tupleIJiiiiEEENS1_10collective13CollectiveMmaINS1_34MainloopSm90TmaGmmaWarpSpecializedILi2ENS5_IJNS4_1CILi1EEESB_SB_EEENS1_32KernelTmaWarpSpecializedPingpongEEENS5_IJNSA_ILi64EEENSA_ILi256EEESF_EEENS_10tfloat32_tENS5_IJlSB_lEEESI_SJ_NS4_8TiledMMAINS4_8MMA_AtomIJNS4_4SM904GMMA30MMA_64x256x8_F32TF32TF32_SS_TNILNSN_7ScaleInE1ELSP_1EEEEEENS4_6LayoutISC_NS5_IJNSA_ILi0EEEST_ST_EEEEENS5_IJNS4_10UnderscoreESW_SW_EEEEENS4_13SM90_TMA_LOADENS4_14ComposedLayoutINS4_7SwizzleILi3ELi4ELi3EEENS4_18smem_ptr_flag_bitsILi32EEENSS_INS5_IJNSA_ILi8EEENSA_ILi32EEEEEENS5_IJS16_SB_EEEEEEEvNS4_8identityESZ_S1A_vS1B_EENS_8epilogue10collective6detail29Sm90TmaWarpSpecializedAdapterINS1E_15DefaultEpilogueISI_SJ_SJ_NS1D_6thread17LinearCombinationISI_Li1EffLNS1I_9ScaleType4KindE0ELNS_15FloatRoundStyleE2ESI_EENS1_15EpilogueDefaultEEEEEvvEEEEvNT_6ParamsE --------------------------
	.section	.nv.info._ZN7cutlass13device_kernelINS_4gemm6kernel13GemmUniversalIN4cute5tupleIJiiiiEEENS1_10collective13CollectiveMmaINS1_34MainloopSm90TmaGmmaWarpSpecializedILi2ENS5_IJNS4_1CILi1EEESB_SB_EEENS1_32KernelTmaWarpSpecializedPingpongEEENS5_IJNSA_ILi64EEENSA_ILi256EEESF_EEENS_10tfloat32_tENS5_IJlSB_lEEESI_SJ_NS4_8TiledMMAINS4_8MMA_AtomIJNS4_4SM904GMMA30MMA_64x256x8_F32TF32TF32_SS_TNILNSN_7ScaleInE1ELSP_1EEEEEENS4_6LayoutISC_NS5_IJNSA_ILi0EEEST_ST_EEEEENS5_IJNS4_10UnderscoreESW_SW_EEEEENS4_13SM90_TMA_LOADENS4_14ComposedLayoutINS4_7SwizzleILi3ELi4ELi3EEENS4_18smem_ptr_flag_bitsILi32EEENSS_INS5_IJNSA_ILi8EEENSA_ILi32EEEEEENS5_IJS16_SB_EEEEEEEvNS4_8identityESZ_S1A_vS1B_EENS_8epilogue10collective6detail29Sm90TmaWarpSpecializedAdapterINS1E_15DefaultEpilogueISI_SJ_SJ_NS1D_6thread17LinearCombinationISI_Li1EffLNS1I_9ScaleType4KindE0ELNS_15FloatRoundStyleE2ESI_EENS1_15EpilogueDefaultEEEEEvvEEEEvNT_6ParamsE,"",@"SHT_CUDA_INFO"
	.sectionflags	@""
	.align	4


	//----- nvinfo : EIATTR_CUDA_API_VERSION
	.align		4
        /*0000*/ 	.byte	0x04, 0x37
        /*0002*/ 	.short	(.L_21 - .L_20)
.L_20:
        /*0004*/ 	.word	0x00000082


	//----- nvinfo : EIATTR_KPARAM_INFO
	.align		4
.L_21:
        /*0008*/ 	.byte	0x04, 0x17
        /*000a*/ 	.short	(.L_23 - .L_22)
.L_22:
        /*000c*/ 	.word	0x00000000
        /*0010*/ 	.short	0x0000
        /*0012*/ 	.short	0x0070
        /*0014*/ 	.byte	0x00, 0xf0, 0x01, 0x10


	//----- nvinfo : EIATTR_SPARSE_MMA_MASK
	.align		4
.L_23:
        /*0018*/ 	.byte	0x03, 0x50
        /*001a*/ 	.short	0x0000


	//----- nvinfo : EIATTR_MAXREG_COUNT
	.align		4
        /*001c*/ 	.byte	0x03, 0x1b
        /*001e*/ 	.short	0x00a8


	//----- nvinfo : EIATTR_NUM_BARRIERS
	.align		4
        /*0020*/ 	.byte	0x02, 0x4c
        /*0022*/ 	.byte	0x01
	.zero		1


	//----- nvinfo : EIATTR_EXTERNS
	.align		4
        /*0024*/ 	.byte	0x04, 0x0f
        /*0026*/ 	.short	(.L_25 - .L_24)


	//   ....[0]....
	.align		4
.L_24:
        /*0028*/ 	.word	index@(__assertfail)


	//----- nvinfo : EIATTR_MERCURY_ISA_VERSION
	.align		4
.L_25:
        /*002c*/ 	.byte	0x03, 0x5f
        /*002e*/ 	.short	0x0101


	//----- nvinfo : EIATTR_INT_WARP_WIDE_INSTR_OFFSETS
	.align		4
        /*0030*/ 	.byte	0x04, 0x31
        /*0032*/ 	.short	(.L_27 - .L_26)


	//   ....[0]....
.L_26:
        /*0034*/ 	.word	0x00000430


	//   ....[1]....
        /*0038*/ 	.word	0x00000450


	//   ....[2]....
        /*003c*/ 	.word	0x000004d0


	//   ....[3]....
        /*0040*/ 	.word	0x000004e0


	//   ....[4]....
        /*0044*/ 	.word	0x000004f0


	//   ....[5]....
        /*0048*/ 	.word	0x00000510


	//   ....[6]....
        /*004c*/ 	.word	0x00000570


	//   ....[7]....
        /*0050*/ 	.word	0x00000590


	//----- nvinfo : EIATTR_COOP_GROUP_MASK_REGIDS
	.align		4
.L_27:
        /*0054*/ 	.byte	0x04, 0x29
        /*0056*/ 	.short	(.L_29 - .L_28)


	//   ....[0]....
.L_28:
        /*0058*/ 	.word	0xffffffff


	//   ....[1]....
        /*005c*/ 	.word	0xffffffff


	//   ....[2]....
        /*0060*/ 	.word	0xffffffff


	//   ....[3]....
        /*0064*/ 	.word	0xffffffff


	//   ....[4]....
        /*0068*/ 	.word	0xffffffff


	//   ....[5]....
        /*006c*/ 	.word	0xffffffff


	//----- nvinfo : EIATTR_COOP_GROUP_INSTR_OFFSETS
	.align		4
.L_29:
        /*0070*/ 	.byte	0x04, 0x28
        /*0072*/ 	.short	(.L_31 - .L_30)


	//   ....[0]....
.L_30:
        /*0074*/ 	.word	0x00000050


	//   ....[1]....
        /*0078*/ 	.word	0x00000080


	//   ....[2]....
        /*007c*/ 	.word	0x00000180


	//   ....[3]....
        /*0080*/ 	.word	0x00000350


	//   ....[4]....
        /*0084*/ 	.word	0x00000390


	//   ....[5]....
        /*0088*/ 	.word	0x000003d0


	//----- nvinfo : EIATTR_REG_RECONFIG
	.align		4
.L_31:
        /*008c*/ 	.byte	0x01, 0x54
	.zero		2


	//----- nvinfo : EIATTR_SYSCALL_OFFSETS
	.align		4
        /*0090*/ 	.byte	0x04, 0x46
        /*0092*/ 	.short	(.L_33 - .L_32)


	//   ....[0]....
.L_32:
        /*0094*/ 	.word	0x00001650


	//----- nvinfo : EIATTR_MBARRIER_INSTR_OFFSETS
	.align		4
.L_33:
        /*0098*/ 	.byte	0x04, 0x39
        /*009a*/ 	.short	(.L_35 - .L_34)


	//   ....[0]....
.L_34:
        /*009c*/ 	.word	0x00000300
        /*00a0*/ 	.word	0x000000ff
        /*00a4*/ 	.word	0x00000000
        /*00a8*/ 	.short	0x0100
        /*00aa*/ 	.byte	0x09
	.zero		1


	//   ....[1]....
        /*00ac*/ 	.word	0x00000310
        /*00b0*/ 	.word	0x000000ff
        /*00b4*/ 	.word	0x00000010
        /*00b8*/ 	.short	0x0100
        /*00ba*/ 	.byte	0x09
	.zero		1


	//   ....[2]....
        /*00bc*/ 	.word	0x00000320
        /*00c0*/ 	.word	0x000000ff
        /*00c4*/ 	.word	0x00000008
        /*00c8*/ 	.short	0x0100
        /*00ca*/ 	.byte	0x09
	.zero		1


	//   ....[3]....
        /*00cc*/ 	.word	0x00000330
        /*00d0*/ 	.word	0x000000ff
        /*00d4*/ 	.word	0x00000018
        /*00d8*/ 	.short	0x0100
        /*00da*/ 	.byte	0x09
	.zero		1


	//   ....[4]....
        /*00dc*/ 	.word	0x000005b0
        /*00e0*/ 	.word	0x000000ff
        /*00e4*/ 	.word	0x00000050
        /*00e8*/ 	.short	0x0100
        /*00ea*/ 	.byte	0x09
	.zero		1


	//   ....[5]....
        /*00ec*/ 	.word	0x000005c0
        /*00f0*/ 	.word	0x000000ff
        /*00f4*/ 	.word	0x00000058
        /*00f8*/ 	.short	0x0100
        /*00fa*/ 	.byte	0x09
	.zero		1


	//   ....[6]....
        /*00fc*/ 	.word	0x00000600
        /*0100*/ 	.word	0x000000ff
        /*0104*/ 	.word	0x00000030
        /*0108*/ 	.short	0x0100
        /*010a*/ 	.byte	0x0a
	.zero		1


	//   ....[7]....
        /*010c*/ 	.word	0x00000620
        /*0110*/ 	.word	0x000000ff
        /*0114*/ 	.word	0x00000038
        /*0118*/ 	.short	0x0100
        /*011a*/ 	.byte	0x0a
	.zero		1


	//   ....[8]....
        /*011c*/ 	.word	0x00000630
        /*0120*/ 	.word	0x000000ff
        /*0124*/ 	.word	0x00000040
        /*0128*/ 	.short	0x0100
        /*012a*/ 	.byte	0x0a
	.zero		1


	//   ....[9]....
        /*012c*/ 	.word	0x00000640
        /*0130*/ 	.word	0x000000ff
        /*0134*/ 	.word	0x00000048
        /*0138*/ 	.short	0x0100
        /*013a*/ 	.byte	0x0a
	.zero		1


	//   ....[10]....
        /*013c*/ 	.word	0x00001530
        /*0140*/ 	.word	0x0000009b
        /*0144*/ 	.word	0x00000000
        /*0148*/ 	.short	0x010a
        /*014a*/ 	.byte	0x2d
	.zero		1


	//   ....[11]....
        /*014c*/ 	.word	0x000016e0
        /*0150*/ 	.word	0x00000003
        /*0154*/ 	.word	0x00000000
        /*0158*/ 	.short	0x010a
        /*015a*/ 	.byte	0x3f
	.zero		1


	//   ....[12]....
        /*015c*/ 	.word	0x00001740
        /*0160*/ 	.word	0x00000003
        /*0164*/ 	.word	0x00000000
        /*0168*/ 	.short	0x010a
        /*016a*/ 	.byte	0x3f
	.zero		1


	//   ....[13]....
        /*016c*/ 	.word	0x00001cd0
        /*0170*/ 	.word	0x000000ff
        /*0174*/ 	.word	0x00000000
        /*0178*/ 	.short	0x010a
        /*017a*/ 	.byte	0x08
	.zero		1


	//   ....[14]....
        /*017c*/ 	.word	0x00001d10
        /*0180*/ 	.word	0x000000ff
        /*0184*/ 	.word	0x00000000
        /*0188*/ 	.short	0x010a
        /*018a*/ 	.byte	0x08
	.zero		1


	//   ....[15]....
        /*018c*/ 	.word	0x000021b0
        /*0190*/ 	.word	0x000000ff
        /*0194*/ 	.word	0x00000000
        /*0198*/ 	.short	0x0101
        /*019a*/ 	.byte	0x08
	.zero		1


	//   ....[16]....
        /*019c*/ 	.word	0x000022a0
        /*01a0*/ 	.word	0x0000009c
        /*01a4*/ 	.word	0x00000000
        /*01a8*/ 	.short	0x0101
        /*01aa*/ 	.byte	0x2e
	.zero		1


	//   ....[17]....
        /*01ac*/ 	.word	0x00002370
        /*01b0*/ 	.word	0x000000ff
        /*01b4*/ 	.word	0x00000000
        /*01b8*/ 	.short	0x0101
        /*01ba*/ 	.byte	0x04
	.zero		1


	//   ....[18]....
        /*01bc*/ 	.word	0x00002420
        /*01c0*/ 	.word	0x0000009b
        /*01c4*/ 	.word	0x00000010
        /*01c8*/ 	.short	0x010a
        /*01ca*/ 	.byte	0x2d
	.zero		1


	//   ....[19]....
        /*01cc*/ 	.word	0x0000a200
        /*01d0*/ 	.word	0x0000009e
        /*01d4*/ 	.word	0x00000000
        /*01d8*/ 	.short	0x0101
        /*01da*/ 	.byte	0x2e
	.zero		1


	//   ....[20]....
        /*01dc*/ 	.word	0x0000abe0
        /*01e0*/ 	.word	0x00000007
        /*01e4*/ 	.word	0x00000010
        /*01e8*/ 	.short	0x010a
        /*01ea*/ 	.byte	0x3f
	.zero		1


	//   ....[21]....
        /*01ec*/ 	.word	0x0000b040
        /*01f0*/ 	.word	0x00000003
        /*01f4*/ 	.word	0x00000058
        /*01f8*/ 	.short	0x0101
        /*01fa*/ 	.byte	0x3f
	.zero		1


	//   ....[22]....
        /*01fc*/ 	.word	0x0000b7b0
        /*0200*/ 	.word	0x00000007
        /*0204*/ 	.word	0x00000000
        /*0208*/ 	.short	0x010a
        /*020a*/ 	.byte	0x3f
	.zero		1


	//   ....[23]....
        /*020c*/ 	.word	0x0000b830
        /*0210*/ 	.word	0x00000003
        /*0214*/ 	.word	0x00000000
        /*0218*/ 	.short	0x010a
        /*021a*/ 	.byte	0x3f
	.zero		1


	//   ....[24]....
        /*021c*/ 	.word	0x0000b890
        /*0220*/ 	.word	0x0000009d
        /*0224*/ 	.word	0x00000000
        /*0228*/ 	.short	0x010a
        /*022a*/ 	.byte	0x3f
	.zero		1


	//   ....[25]....
        /*022c*/ 	.word	0x0000b8e0
        /*0230*/ 	.word	0x00000003
        /*0234*/ 	.word	0x00000000
        /*0238*/ 	.short	0x010a
        /*023a*/ 	.byte	0x3f
	.zero		1


	//   ....[26]....
        /*023c*/ 	.word	0x0000b940
        /*0240*/ 	.word	0x00000004
        /*0244*/ 	.word	0x00000000
        /*0248*/ 	.short	0x010a
        /*024a*/ 	.byte	0x3f
	.zero		1


	//   ....[27]....
        /*024c*/ 	.word	0x0000b990
        /*0250*/ 	.word	0x0000009d
        /*0254*/ 	.word	0x00000010
        /*0258*/ 	.short	0x010a
        /*025a*/ 	.byte	0x3f
	.zero		1


	//   ....[28]....
        /*025c*/ 	.word	0x0000ba60
        /*0260*/ 	.word	0x00000007
        /*0264*/ 	.word	0x00000010
        /*0268*/ 	.short	0x010a
        /*026a*/ 	.byte	0x3f
	.zero		1


	//   ....[29]....
        /*026c*/ 	.word	0x0000bb30
        /*0270*/ 	.word	0x00000007
        /*0274*/ 	.word	0x00000000
        /*0278*/ 	.short	0x010a
        /*027a*/ 	.byte	0x3f
	.zero		1


	//----- nvinfo : EIATTR_NUM_MBARRIERS
	.align		4
.L_35:
        /*027c*/ 	.byte	0x03, 0x38
        /*027e*/ 	.short	0x000a


	//----- nvinfo : EIATTR_EXIT_INSTR_OFFSETS
	.align		4
        /*0280*/ 	.byte	0x04, 0x1c
        /*0282*/ 	.short	(.L_37 - .L_36)


	//   ....[0]....
.L_36:
        /*0284*/ 	.word	0x00001200


	//   ....[1]....
        /*0288*/ 	.word	0x00001260


	//   ....[2]....
        /*028c*/ 	.word	0x0000a910


	//   ....[3]....
        /*0290*/ 	.word	0x0000a940


	//   ....[4]....
        /*0294*/ 	.word	0x0000b880


	//----- nvinfo : EIATTR_MAX_THREADS
	.align		4
.L_37:
        /*0298*/ 	.byte	0x04, 0x05
        /*029a*/ 	.short	(.L_39 - .L_38)
.L_38:
        /*029c*/ 	.word	0x00000180
        /*02a0*/ 	.word	0x00000001
        /*02a4*/ 	.word	0x00000001


	//----- nvinfo : EIATTR_CRS_STACK_SIZE
	.align		4
.L_39:
        /*02a8*/ 	.byte	0x04, 0x1e
        /*02aa*/ 	.short	(.L_41 - .L_40)
.L_40:
        /*02ac*/ 	.word	0x00000000


	//----- nvinfo : EIATTR_CBANK_PARAM_SIZE
	.align		4
.L_41:
        /*02b0*/ 	.byte	0x03, 0x19
        /*02b2*/ 	.short	0x0470


	//----- nvinfo : EIATTR_PARAM_CBANK
	.align		4
        /*02b4*/ 	.byte	0x04, 0x0a
        /*02b6*/ 	.short	(.L_43 - .L_42)
	.align		4
.L_42:
        /*02b8*/ 	.word	index@(.nv.constant0._ZN7cutlass13device_kernelINS_4gemm6kernel13GemmUniversalIN4cute5tupleIJiiiiEEENS1_10collective13CollectiveMmaINS1_34MainloopSm90TmaGmmaWarpSpecializedILi2ENS5_IJNS4_1CILi1EEESB_SB_EEENS1_32KernelTmaWarpSpecializedPingpongEEENS5_IJNSA_ILi64EEENSA_ILi256EEESF_EEENS_10tfloat32_tENS5_IJlSB_lEEESI_SJ_NS4_8TiledMMAINS4_8MMA_AtomIJNS4_4SM904GMMA30MMA_64x256x8_F32TF32TF32_SS_TNILNSN_7ScaleInE1ELSP_1EEEEEENS4_6LayoutISC_NS5_IJNSA_ILi0EEEST_ST_EEEEENS5_IJNS4_10UnderscoreESW_SW_EEEEENS4_13SM90_TMA_LOADENS4_14ComposedLayoutINS4_7SwizzleILi3ELi4ELi3EEENS4_18smem_ptr_flag_bitsILi32EEENSS_INS5_IJNSA_ILi8EEENSA_ILi32EEEEEENS5_IJS16_SB_EEEEEEEvNS4_8identityESZ_S1A_vS1B_EENS_8epilogue10collective6detail29Sm90TmaWarpSpecializedAdapterINS1E_15DefaultEpilogueISI_SJ_SJ_NS1D_6thread17LinearCombinationISI_Li1EffLNS1I_9ScaleType4KindE0ELNS_15FloatRoundStyleE2ESI_EENS1_15EpilogueDefaultEEEEEvvEEEEvNT_6ParamsE)
        /*02bc*/ 	.short	0x0210
        /*02be*/ 	.short	0x0470


	//----- nvinfo : EIATTR_SW_WAR
	.align		4
.L_43:
        /*02c0*/ 	.byte	0x04, 0x36
        /*02c2*/ 	.short	(.L_45 - .L_44)
.L_44:
        /*02c4*/ 	.word	0x00000008
.L_45:


//--------------------- .nv.callgraph             --------------------------
	.section	.nv.callgraph,"",@"SHT_CUDA_CALLGRAPH"
	.align	4
	.sectionentsize	8
	.align		4
        /*0000*/ 	.word	0x00000000
	.align		4
        /*0004*/ 	.word	0xffffffff
	.align		4
        /*0008*/ 	.word	index@(_ZN7cutlass13device_kernelINS_4gemm6kernel13GemmUniversalIN4cute5tupleIJiiiiEEENS1_10collective13CollectiveMmaINS1_34MainloopSm90TmaGmmaWarpSpecializedILi2ENS5_IJNS4_1CILi1EEESB_SB_EEENS1_32KernelTmaWarpSpecializedPingpongEEENS5_IJNSA_ILi64EEENSA_ILi256EEESF_EEENS_10tfloat32_tENS5_IJlSB_lEEESI_SJ_NS4_8TiledMMAINS4_8MMA_AtomIJNS4_4SM904GMMA30MMA_64x256x8_F32TF32TF32_SS_TNILNSN_7ScaleInE1ELSP_1EEEEEENS4_6LayoutISC_NS5_IJNSA_ILi0EEEST_ST_EEEEENS5_IJNS4_10UnderscoreESW_SW_EEEEENS4_13SM90_TMA_LOADENS4_14ComposedLayoutINS4_7SwizzleILi3ELi4ELi3EEENS4_18smem_ptr_flag_bitsILi32EEENSS_INS5_IJNSA_ILi8EEENSA_ILi32EEEEEENS5_IJS16_SB_EEEEEEEvNS4_8identityESZ_S1A_vS1B_EENS_8epilogue10collective6detail29Sm90TmaWarpSpecializedAdapterINS1E_15DefaultEpilogueISI_SJ_SJ_NS1D_6thread17LinearCombinationISI_Li1EffLNS1I_9ScaleType4KindE0ELNS_15FloatRoundStyleE2ESI_EENS1_15EpilogueDefaultEEEEEvvEEEEvNT_6ParamsE)
	.align		4
        /*000c*/ 	.word	index@(__assertfail)
	.align		4
        /*0010*/ 	.word	0x00000000
	.align		4
        /*0014*/ 	.word	0xfffffffe
	.align		4
        /*0018*/ 	.word	0x00000000
	.align		4
        /*001c*/ 	.word	0xfffffffd
	.align		4
        /*0020*/ 	.word	0x00000000
	.align		4
        /*0024*/ 	.word	0xfffffffc


//--------------------- .nv.constant4             --------------------------
	.section	.nv.constant4,"a",@progbits
	.align	8
	.align		8
.nv.constant4:
        /*0000*/ 	.dword	__assertfail
	.align		8
        /*0008*/ 	.dword	__unnamed_1
	.align		8
        /*0010*/ 	.dword	_ZN40_INTERNAL_7101b47e_4_k_cu_d916a1bf_261344cuda3std3__45__cpo5beginE
	.align		8
        /*0018*/ 	.dword	_ZN40_INTERNAL_7101b47e_4_k_cu_d916a1bf_261344cuda3std3__45__cpo3endE
	.align		8
        /*0020*/ 	.dword	_ZN40_INTERNAL_7101b47e_4_k_cu_d916a1bf_261344cuda3std3__45__cpo6cbeginE
	.align		8
        /*0028*/ 	.dword	_ZN40_INTERNAL_7101b47e_4_k_cu_d916a1bf_261344cuda3std3__45__cpo4cendE
	.align		8
        /*0030*/ 	.dword	_ZN40_INTERNAL_7101b47e_4_k_cu_d916a1bf_261344cuda3std3__442_GLOBAL__N__7101b47e_4_k_cu_d916a1bf_261346ignoreE
	.align		8
        /*0038*/ 	.dword	_ZN40_INTERNAL_7101b47e_4_k_cu_d916a1bf_261344cuda3std3__419piecewise_constructE
	.align		8
        /*0040*/ 	.dword	_ZN40_INTERNAL_7101b47e_4_k_cu_d916a1bf_261344cuda3std3__48in_placeE
	.align		8
        /*0048*/ 	.dword	_ZN40_INTERNAL_7101b47e_4_k_cu_d916a1bf_261344cuda3std6ranges3__45__cpo4swapE
	.align		8
        /*0050*/ 	.dword	_ZN40_INTERNAL_7101b47e_4_k_cu_d916a1bf_261344cuda3std6ranges3__45__cpo9iter_moveE
	.align		8
        /*0058*/ 	.dword	_ZN40_INTERNAL_7101b47e_4_k_cu_d916a1bf_261344cute7productE
	.align		8
        /*0060*/ 	.dword	_ZN40_INTERNAL_7101b47e_4_k_cu_d916a1bf_261344cute1_E
	.align		8
        /*0068*/ 	.dword	$str$22
	.align		8
        /*0070*/ 	.dword	$str$23


//--------------------- .text._ZN7cutlass13device_kernelINS_4gemm6kernel13GemmUniversalIN4cute5tupleIJiiiiEEENS1_10collective13CollectiveMmaINS1_34MainloopSm90TmaGmmaWarpSpecializedILi2ENS5_IJNS4_1CILi1EEESB_SB_EEENS1_32KernelTmaWarpSpecializedPingpongEEENS5_IJNSA_ILi64EEENSA_ILi256EEESF_EEENS_10tfloat32_tENS5_IJlSB_lEEESI_SJ_NS4_8TiledMMAINS4_8MMA_AtomIJNS4_4SM904GMMA30MMA_64x256x8_F32TF32TF32_SS_TNILNSN_7ScaleInE1ELSP_1EEEEEENS4_6LayoutISC_NS5_IJNSA_ILi0EEEST_ST_EEEEENS5_IJNS4_10UnderscoreESW_SW_EEEEENS4_13SM90_TMA_LOADENS4_14ComposedLayoutINS4_7SwizzleILi3ELi4ELi3EEENS4_18smem_ptr_flag_bitsILi32EEENSS_INS5_IJNSA_ILi8EEENSA_ILi32EEEEEENS5_IJS16_SB_EEEEEEEvNS4_8identityESZ_S1A_vS1B_EENS_8epilogue10collective6detail29Sm90TmaWarpSpecializedAdapterINS1E_15DefaultEpilogueISI_SJ_SJ_NS1D_6thread17LinearCombinationISI_Li1EffLNS1I_9ScaleType4KindE0ELNS_15FloatRoundStyleE2ESI_EENS1_15EpilogueDefaultEEEEEvvEEEEvNT_6ParamsE --------------------------
	.section	.text._ZN7cutlass13device_kernelINS_4gemm6kernel13GemmUniversalIN4cute5tupleIJiiiiEEENS1_10collective13CollectiveMmaINS1_34MainloopSm90TmaGmmaWarpSpecializedILi2ENS5_IJNS4_1CILi1EEESB_SB_EEENS1_32KernelTmaWarpSpecializedPingpongEEENS5_IJNSA_ILi64EEENSA_ILi256EEESF_EEENS_10tfloat32_tENS5_IJlSB_lEEESI_SJ_NS4_8TiledMMAINS4_8MMA_AtomIJNS4_4SM904GMMA30MMA_64x256x8_F32TF32TF32_SS_TNILNSN_7ScaleInE1ELSP_1EEEEEENS4_6LayoutISC_NS5_IJNSA_ILi0EEEST_ST_EEEEENS5_IJNS4_10UnderscoreESW_SW_EEEEENS4_13SM90_TMA_LOADENS4_14ComposedLayoutINS4_7SwizzleILi3ELi4ELi3EEENS4_18smem_ptr_flag_bitsILi32EEENSS_INS5_IJNSA_ILi8EEENSA_ILi32EEEEEENS5_IJS16_SB_EEEEEEEvNS4_8identityESZ_S1A_vS1B_EENS_8epilogue10collective6detail29Sm90TmaWarpSpecializedAdapterINS1E_15DefaultEpilogueISI_SJ_SJ_NS1D_6thread17LinearCombinationISI_Li1EffLNS1I_9ScaleType4KindE0ELNS_15FloatRoundStyleE2ESI_EENS1_15EpilogueDefaultEEEEEvvEEEEvNT_6ParamsE,"ax",@progbits
	.align	128
.text._ZN7cutlass13device_kernelINS_4gemm6kernel13GemmUniversalIN4cute5tupleIJiiiiEEENS1_10collective13CollectiveMmaINS1_34MainloopSm90TmaGmmaWarpSpecializedILi2ENS5_IJNS4_1CILi1EEESB_SB_EEENS1_32KernelTmaWarpSpecializedPingpongEEENS5_IJNSA_ILi64EEENSA_ILi256EEESF_EEENS_10tfloat32_tENS5_IJlSB_lEEESI_SJ_NS4_8TiledMMAINS4_8MMA_AtomIJNS4_4SM904GMMA30MMA_64x256x8_F32TF32TF32_SS_TNILNSN_7ScaleInE1ELSP_1EEEEEENS4_6LayoutISC_NS5_IJNSA_ILi0EEEST_ST_EEEEENS5_IJNS4_10UnderscoreESW_SW_EEEEENS4_13SM90_TMA_LOADENS4_14ComposedLayoutINS4_7SwizzleILi3ELi4ELi3EEENS4_18smem_ptr_flag_bitsILi32EEENSS_INS5_IJNSA_ILi8EEENSA_ILi32EEEEEENS5_IJS16_SB_EEEEEEEvNS4_8identityESZ_S1A_vS1B_EENS_8epilogue10collective6detail29Sm90TmaWarpSpecializedAdapterINS1E_15DefaultEpilogueISI_SJ_SJ_NS1D_6thread17LinearCombinationISI_Li1EffLNS1I_9ScaleType4KindE0ELNS_15FloatRoundStyleE2ESI_EENS1_15EpilogueDefaultEEEEEvvEEEEvNT_6ParamsE:
        .type           _ZN7cutlass13device_kernelINS_4gemm6kernel13GemmUniversalIN4cute5tupleIJiiiiEEENS1_10collective13CollectiveMmaINS1_34MainloopSm90TmaGmmaWarpSpecializedILi2ENS5_IJNS4_1CILi1EEESB_SB_EEENS1_32KernelTmaWarpSpecializedPingpongEEENS5_IJNSA_ILi64EEENSA_ILi256EEESF_EEENS_10tfloat32_tENS5_IJlSB_lEEESI_SJ_NS4_8TiledMMAINS4_8MMA_AtomIJNS4_4SM904GMMA30MMA_64x256x8_F32TF32TF32_SS_TNILNSN_7ScaleInE1ELSP_1EEEEEENS4_6LayoutISC_NS5_IJNSA_ILi0EEEST_ST_EEEEENS5_IJNS4_10UnderscoreESW_SW_EEEEENS4_13SM90_TMA_LOADENS4_14ComposedLayoutINS4_7SwizzleILi3ELi4ELi3EEENS4_18smem_ptr_flag_bitsILi32EEENSS_INS5_IJNSA_ILi8EEENSA_ILi32EEEEEENS5_IJS16_SB_EEEEEEEvNS4_8identityESZ_S1A_vS1B_EENS_8epilogue10collective6detail29Sm90TmaWarpSpecializedAdapterINS1E_15DefaultEpilogueISI_SJ_SJ_NS1D_6thread17LinearCombinationISI_Li1EffLNS1I_9ScaleType4KindE0ELNS_15FloatRoundStyleE2ESI_EENS1_15EpilogueDefaultEEEEEvvEEEEvNT_6ParamsE,@function
        .size           _ZN7cutlass13device_kernelINS_4gemm6kernel13GemmUniversalIN4cute5tupleIJiiiiEEENS1_10collective13CollectiveMmaINS1_34MainloopSm90TmaGmmaWarpSpecializedILi2ENS5_IJNS4_1CILi1EEESB_SB_EEENS1_32KernelTmaWarpSpecializedPingpongEEENS5_IJNSA_ILi64EEENSA_ILi256EEESF_EEENS_10tfloat32_tENS5_IJlSB_lEEESI_SJ_NS4_8TiledMMAINS4_8MMA_AtomIJNS4_4SM904GMMA30MMA_64x256x8_F32TF32TF32_SS_TNILNSN_7ScaleInE1ELSP_1EEEEEENS4_6LayoutISC_NS5_IJNSA_ILi0EEEST_ST_EEEEENS5_IJNS4_10UnderscoreESW_SW_EEEEENS4_13SM90_TMA_LOADENS4_14ComposedLayoutINS4_7SwizzleILi3ELi4ELi3EEENS4_18smem_ptr_flag_bitsILi32EEENSS_INS5_IJNSA_ILi8EEENSA_ILi32EEEEEENS5_IJS16_SB_EEEEEEEvNS4_8identityESZ_S1A_vS1B_EENS_8epilogue10collective6detail29Sm90TmaWarpSpecializedAdapterINS1E_15DefaultEpilogueISI_SJ_SJ_NS1D_6thread17LinearCombinationISI_Li1EffLNS1I_9ScaleType4KindE0ELNS_15FloatRoundStyleE2ESI_EENS1_15EpilogueDefaultEEEEEvvEEEEvNT_6ParamsE,(.L_x_320 - _ZN7cutlass13device_kernelINS_4gemm6kernel13GemmUniversalIN4cute5tupleIJiiiiEEENS1_10collective13CollectiveMmaINS1_34MainloopSm90TmaGmmaWarpSpecializedILi2ENS5_IJNS4_1CILi1EEESB_SB_EEENS1_32KernelTmaWarpSpecializedPingpongEEENS5_IJNSA_ILi64EEENSA_ILi256EEESF_EEENS_10tfloat32_tENS5_IJlSB_lEEESI_SJ_NS4_8TiledMMAINS4_8MMA_AtomIJNS4_4SM904GMMA30MMA_64x256x8_F32TF32TF32_SS_TNILNSN_7ScaleInE1ELSP_1EEEEEENS4_6LayoutISC_NS5_IJNSA_ILi0EEEST_ST_EEEEENS5_IJNS4_10UnderscoreESW_SW_EEEEENS4_13SM90_TMA_LOADENS4_14ComposedLayoutINS4_7SwizzleILi3ELi4ELi3EEENS4_18smem_ptr_flag_bitsILi32EEENSS_INS5_IJNSA_ILi8EEENSA_ILi32EEEEEENS5_IJS16_SB_EEEEEEEvNS4_8identityESZ_S1A_vS1B_EENS_8epilogue10collective6detail29Sm90TmaWarpSpecializedAdapterINS1E_15DefaultEpilogueISI_SJ_SJ_NS1D_6thread17LinearCombinationISI_Li1EffLNS1I_9ScaleType4KindE0ELNS_15FloatRoundStyleE2ESI_EENS1_15EpilogueDefaultEEEEEvvEEEEvNT_6ParamsE)
        .other          _ZN7cutlass13device_kernelINS_4gemm6kernel13GemmUniversalIN4cute5tupleIJiiiiEEENS1_10collective13CollectiveMmaINS1_34MainloopSm90TmaGmmaWarpSpecializedILi2ENS5_IJNS4_1CILi1EEESB_SB_EEENS1_32KernelTmaWarpSpecializedPingpongEEENS5_IJNSA_ILi64EEENSA_ILi256EEESF_EEENS_10tfloat32_tENS5_IJlSB_lEEESI_SJ_NS4_8TiledMMAINS4_8MMA_AtomIJNS4_4SM904GMMA30MMA_64x256x8_F32TF32TF32_SS_TNILNSN_7ScaleInE1ELSP_1EEEEEENS4_6LayoutISC_NS5_IJNSA_ILi0EEEST_ST_EEEEENS5_IJNS4_10UnderscoreESW_SW_EEEEENS4_13SM90_TMA_LOADENS4_14ComposedLayoutINS4_7SwizzleILi3ELi4ELi3EEENS4_18smem_ptr_flag_bitsILi32EEENSS_INS5_IJNSA_ILi8EEENSA_ILi32EEEEEENS5_IJS16_SB_EEEEEEEvNS4_8identityESZ_S1A_vS1B_EENS_8epilogue10collective6detail29Sm90TmaWarpSpecializedAdapterINS1E_15DefaultEpilogueISI_SJ_SJ_NS1D_6thread17LinearCombinationISI_Li1EffLNS1I_9ScaleType4KindE0ELNS_15FloatRoundStyleE2ESI_EENS1_15EpilogueDefaultEEEEEvvEEEEvNT_6ParamsE,@"STO_CUDA_ENTRY STV_DEFAULT"
_ZN7cutlass13device_kernelINS_4gemm6kernel13GemmUniversalIN4cute5tupleIJiiiiEEENS1_10collective13CollectiveMmaINS1_34MainloopSm90TmaGmmaWarpSpecializedILi2ENS5_IJNS4_1CILi1EEESB_SB_EEENS1_32KernelTmaWarpSpecializedPingpongEEENS5_IJNSA_ILi64EEENSA_ILi256EEESF_EEENS_10tfloat32_tENS5_IJlSB_lEEESI_SJ_NS4_8TiledMMAINS4_8MMA_AtomIJNS4_4SM904GMMA30MMA_64x256x8_F32TF32TF32_SS_TNILNSN_7ScaleInE1ELSP_1EEEEEENS4_6LayoutISC_NS5_IJNSA_ILi0EEEST_ST_EEEEENS5_IJNS4_10UnderscoreESW_SW_EEEEENS4_13SM90_TMA_LOADENS4_14ComposedLayoutINS4_7SwizzleILi3ELi4ELi3EEENS4_18smem_ptr_flag_bitsILi32EEENSS_INS5_IJNSA_ILi8EEENSA_ILi32EEEEEENS5_IJS16_SB_EEEEEEEvNS4_8identityESZ_S1A_vS1B_EENS_8epilogue10collective6detail29Sm90TmaWarpSpecializedAdapterINS1E_15DefaultEpilogueISI_SJ_SJ_NS1D_6thread17LinearCombinationISI_Li1EffLNS1I_9ScaleType4KindE0ELNS_15FloatRoundStyleE2ESI_EENS1_15EpilogueDefaultEEEEEvvEEEEvNT_6ParamsE:
[----:B------:R-:W0:Y:S01]  /*0000*/  LDC R1, c[0x0][0x28] ;  /* 0x00000a00ff017b82 */ /* 0x000e220000000800 */
[----:B------:R-:W1:Y:S01]  /*0010*/  S2R R4, SR_TID.X ;  /* 0x0000000000047919 */ /* 0x000e620000002100 */
[----:B------:R-:W-:Y:S01]  /*0020*/  ELECT P0, URZ, PT ;  /* 0x00000000003f782f */ /* 0x000fe20003800000 */
[----:B------:R-:W-:Y:S01]  /*0030*/  BSSY B0, `(.L_x_0) ;  /* 0x0000014000007945 */ /* 0x000fe20003800000 */
[----:B-1----:R-:W-:-:S05]  /*0040*/  SHF.R.U32.HI R0, RZ, 0x5, R4 ;  /* 0x00000005ff007819 */ /* 0x002fca0000011604 */
[----:B------:R-:W1:Y:S02]  /*0050*/  SHFL.IDX PT, R2, R0, RZ, 0x1f ;  /* 0x00001fff00027589 */ /* 0x000e6400000e0000 */
[----:B-1----:R-:W-:Y:S02]  /*0060*/  R2UR UR8, R2 ;  /* 0x00000000020872ca */ /* 0x002fe400000e0000 */
[----:B------:R-:W-:-:S05]  /*0070*/  SHF.R.U32.HI R2, RZ, 0x7, R4 ;  /* 0x00000007ff027819 */ /* 0x000fca0000011604 */
[----:B------:R1:W2:Y:S06]  /*0080*/  SHFL.IDX PT, R3, R2, RZ, 0x1f ;  /* 0x00001fff02037589 */ /* 0x0002ac00000e0000 */
[----:B------:R-:W-:Y:S02]  /*0090*/  USHF.R.S32.HI UR4, URZ, 0x1f, UR8 ;  /* 0x0000001f3f047899 */ /* 0x000fe40008011408 */
[----:B------:R-:W-:Y:S02]  /*00a0*/  ISETP.NE.OR P0, PT, RZ, UR8, !P0 ;  /* 0x00000008ff007c0c */ /* 0x000fe4000c705670 */
[----:B------:R-:W-:-:S04]  /*00b0*/  ULEA.HI UR4, UR4, UR8, URZ, 0x2 ;  /* 0x0000000804047291 */ /* 0x000fc8000f8f103f */
[----:B------:R-:W-:-:S04]  /*00c0*/  ULOP3.LUT UR4, UR4, 0xfffffffc, URZ, 0xc0, !UPT ;  /* 0xfffffffc04047892 */ /* 0x000fc8000f8ec03f */
[----:B------:R-:W-:-:S03]  /*00d0*/  UIADD3 UR8, UR8, -UR4, URZ ;  /* 0x8000000408087290 */ /* 0x000fc6000fffe03f */
[----:B01----:R-:W-:Y:S09]  /*00e0*/  @P0 BRA `(.L_x_1) ;  /* 0x0000000000200947 */ /* 0x003ff20003800000 */
[----:B------:R-:W-:Y:S02]  /*00f0*/  ULDC.64 UR4, c[0x0][0x198] ;  /* 0x0000660000047ab9 */ /* 0x000fe40000000a00 */
[----:B------:R-:W-:Y:S02]  /*0100*/  UIADD3 UR6, UP0, UR4, 0xf0, URZ ;  /* 0x000000f004067890 */ /* 0x000fe4000ff1e03f */
[----:B------:R-:W-:Y:S02]  /*0110*/  UIADD3 UR4, UP1, UR4, 0x1f0, URZ ;  /* 0x000001f004047890 */ /* 0x000fe4000ff3e03f */
[----:B------:R-:W-:Y:S02]  /*0120*/  UIADD3.X UR7, URZ, UR5, URZ, UP0, !UPT ;  /* 0x000000053f077290 */ /* 0x000fe400087fe43f */
[----:B------:R-:W-:-:S07]  /*0130*/  UIADD3.X UR5, URZ, UR5, URZ, UP1, !UPT ;  /* 0x000000053f057290 */ /* 0x000fce0008ffe43f */
[----:B------:R0:W-:Y:S02]  /*0140*/  UTMACCTL.PF [UR6] ;  /* 0x00000000060079b9 */ /* 0x0001e40008040000 */
[----:B------:R0:W-:Y:S02]  /*0150*/  UTMACCTL.PF [UR4] ;  /* 0x00000000040079b9 */ /* 0x0001e40008040000 */
[----:B0-----:R-:W-:Y:S01]  /*0160*/  NOP ;  /* 0x0000000000007918 */ /* 0x001fe20000000000 */
.L_x_1:
[----:B------:R-:W-:Y:S05]  /*0170*/  BSYNC B0 ;  /* 0x0000000000007941 */ /* 0x000fea0003800000 */
.L_x_0:
[----:B------:R-:W0:Y:S01]  /*0180*/  SHFL.IDX PT, R5, R0, RZ, 0x1f ;  /* 0x00001fff00057589 */ /* 0x000e2200000e0000 */
[----:B--2---:R-:W-:Y:S01]  /*0190*/  R2UR UR15, R3 ;  /* 0x00000000030f72ca */ /* 0x004fe200000e0000 */
[----:B------:R-:W-:-:S04]  /*01a0*/  UISETP.NE.AND UP0, UPT, UR8, 0x3, UPT ;  /* 0x000000030800788c */ /* 0x000fc8000bf05270 */
[----:B------:R-:W-:-:S08]  /*01b0*/  UISETP.EQ.OR UP0, UPT, UR8, URZ, !UP0 ;  /* 0x0000003f0800728c */ /* 0x000fd0000c702670 */
[----:B------:R-:W-:Y:S02]  /*01c0*/  UIADD3 UR18, UR15, -0x1, URZ ;  /* 0xffffffff0f127890 */ /* 0x000fe4000fffe03f */
[----:B------:R-:W-:Y:S02]  /*01d0*/  UISETP.EQ.AND UP0, UPT, UR15, URZ, UP0 ;  /* 0x0000003f0f00728c */ /* 0x000fe40008702270 */
[----:B------:R-:W-:Y:S02]  /*01e0*/  UISETP.GE.U32.AND UP1, UPT, UR18, 0x2, UPT ;  /* 0x000000021200788c */ /* 0x000fe4000bf26070 */
[----:B------:R-:W-:Y:S01]  /*01f0*/  USEL UR42, URZ, 0x1, !UP0 ;  /* 0x000000013f2a7887 */ /* 0x000fe2000c000000 */
[----:B0-----:R-:W-:-:S03]  /*0200*/  ISETP.NE.AND P0, PT, R5, RZ, PT ;  /* 0x000000ff0500720c */ /* 0x001fc60003f05270 */
[----:B------:R-:W-:-:S10]  /*0210*/  USEL UR42, UR42, 0x2, UP1 ;  /* 0x000000022a2a7887 */ /* 0x000fd40008800000 */
[----:B------:R-:W-:Y:S05]  /*0220*/  @P0 BRA `(.L_x_2) ;  /* 0x0000000000480947 */ /* 0x000fea0003800000 */
[----:B------:R-:W0:Y:S01]  /*0230*/  S2UR UR9, SR_CgaCtaId ;  /* 0x00000000000979c3 */ /* 0x000e220000008800 */
[----:B------:R-:W-:Y:S01]  /*0240*/  UMOV UR4, 0x400 ;  /* 0x0000040000047882 */ /* 0x000fe20000000000 */
[----:B------:R-:W-:Y:S01]  /*0250*/  UMOV UR5, 0x1 ;  /* 0x0000000100057882 */ /* 0x000fe20000000000 */
[----:B------:R-:W-:Y:S01]  /*0260*/  UMOV UR6, 0x80 ;  /* 0x0000008000067882 */ /* 0x000fe20000000000 */
[----:B------:R-:W-:Y:S01]  /*0270*/  ELECT P0, URZ, PT ;  /* 0x00000000003f782f */ /* 0x000fe20003800000 */
[----:B------:R-:W-:-:S04]  /*0280*/  UIADD3 UR6, -UR6, 0x100000, URZ ;  /* 0x0010000006067890 */ /* 0x000fc8000fffe13f */
[----:B------:R-:W-:Y:S02]  /*0290*/  USHF.L.U32 UR7, UR6, 0xb, URZ ;  /* 0x0000000b06077899 */ /* 0x000fe4000800063f */
[----:B------:R-:W-:Y:S02]  /*02a0*/  USHF.L.U32 UR6, UR6, 0x1, URZ ;  /* 0x0000000106067899 */ /* 0x000fe4000800063f */
[----:B0-----:R-:W-:Y:S02]  /*02b0*/  ULEA UR9, UR9, UR4, 0x18 ;  /* 0x0000000409097291 */ /* 0x001fe4000f8ec03f */
[----:B------:R-:W-:-:S04]  /*02c0*/  UIADD3 UR4, -UR5, 0x100000, URZ ;  /* 0x0010000005047890 */ /* 0x000fc8000fffe13f */
[----:B------:R-:W-:Y:S02]  /*02d0*/  USHF.L.U32 UR5, UR4, 0xb, URZ ;  /* 0x0000000b04057899 */ /* 0x000fe4000800063f */
[----:B------:R-:W-:Y:S01]  /*02e0*/  USHF.L.U32 UR4, UR4, 0x1, URZ ;  /* 0x0000000104047899 */ /* 0x000fe2000800063f */
[----:B------:R-:W0:Y:S11]  /*02f0*/  FENCE.VIEW.ASYNC.S ;  /* 0x00000000000073c6 */ /* 0x000e360000000000 */
[----:B0-----:R0:W1:Y:S01]  /*0300*/  SYNCS.EXCH.64 URZ, [UR9], UR4 ;  /* 0x00000004093f75b2 */ /* 0x0010620008000100 */
[----:B------:R0:W2:Y:S01]  /*0310*/  SYNCS.EXCH.64 URZ, [UR9+0x10], UR6 ;  /* 0x00001006093f75b2 */ /* 0x0000a20008000100 */
[----:B------:R0:W3:Y:S01]  /*0320*/  SYNCS.EXCH.64 URZ, [UR9+0x8], UR4 ;  /* 0x00000804093f75b2 */ /* 0x0000e20008000100 */
[----:B------:R0:W4:Y:S01]  /*0330*/  SYNCS.EXCH.64 URZ, [UR9+0x18], UR6 ;  /* 0x00001806093f75b2 */ /* 0x0001220008000100 */
[----:B------:R-:W-:Y:S01]  /*0340*/  NOP ;  /* 0x0000000000007918 */ /* 0x000fe20000000000 */
.L_x_2:
[----:B------:R-:W5:Y:S01]  /*0350*/  SHFL.IDX PT, R5, R0, RZ, 0x1f ;  /* 0x00001fff00057589 */ /* 0x000f6200000e0000 */
[----:B------:R-:W-:Y:S01]  /*0360*/  ELECT P0, URZ, PT ;  /* 0x00000000003f782f */ /* 0x000fe20003800000 */
[----:B------:R-:W-:Y:S01]  /*0370*/  NOP ;  /* 0x0000000000007918 */ /* 0x000fe20000000000 */
[----:B------:R-:W-:Y:S01]  /*0380*/  ELECT P1, URZ, PT ;  /* 0x00000000003f782f */ /* 0x000fe20003820000 */
[----:B------:R-:W1:Y:S01]  /*0390*/  SHFL.IDX PT, R3, R0, RZ, 0x1f ;  /* 0x00001fff00037589 */ /* 0x000e6200000e0000 */
[----:B0-----:R-:W-:Y:S01]  /*03a0*/  UMOV UR4, 0x20 ;  /* 0x0000002000047882 */ /* 0x001fe20000000000 */
[----:B------:R-:W-:Y:S01]  /*03b0*/  UMOV UR12, 0x80 ;  /* 0x00000080000c7882 */ /* 0x000fe20000000000 */
[----:B------:R-:W-:Y:S01]  /*03c0*/  NOP ;  /* 0x0000000000007918 */ /* 0x000fe20000000000 */
[----:B------:R0:W0:Y:S01]  /*03d0*/  SHFL.IDX PT, R0, R2, RZ, 0x1f ;  /* 0x00001fff02007589 */ /* 0x00002200000e0000 */
[----:B------:R-:W-:Y:S01]  /*03e0*/  ULDC.64 UR50, c[0x0][0x208] ;  /* 0x0000820000327ab9 */ /* 0x000fe20000000a00 */
[----:B-----5:R-:W-:-:S02]  /*03f0*/  ISETP.NE.OR P0, PT, R5, RZ, !P0 ;  /* 0x000000ff0500720c */ /* 0x020fc40004705670 */
[----:B-1----:R-:W-:Y:S02]  /*0400*/  ISETP.NE.OR P1, PT, R3, RZ, !P1 ;  /* 0x000000ff0300720c */ /* 0x002fe40004f25670 */
[----:B------:R-:W-:-:S04]  /*0410*/  SHF.R.S32.HI R3, RZ, 0x1f, R4 ;  /* 0x0000001fff037819 */ /* 0x000fc80000011404 */
[----:B------:R-:W-:-:S05]  /*0420*/  LEA.HI R3, R3, R4, RZ, 0x7 ;  /* 0x0000000403037211 */ /* 0x000fca00078f38ff */
[----:B------:R-:W-:Y:S01]  /*0430*/  VOTEU.ALL UP0, P0 ;  /* 0x00000000003f7886 */ /* 0x000fe20000000000 */
[----:B------:R-:W-:Y:S01]  /*0440*/  LOP3.LUT R3, R3, 0xffffff80, RZ, 0xc0, !PT ;  /* 0xffffff8003037812 */ /* 0x000fe200078ec0ff */
[----:B------:R-:W-:-:S03]  /*0450*/  VOTEU.ALL UP1, P1 ;  /* 0x00000000003f7886 */ /* 0x000fc60000820000 */
[----:B------:R-:W1:Y:S01]  /*0460*/  @!UP0 S2UR UR7, SR_CgaCtaId ;  /* 0x00000000000789c3 */ /* 0x000e620000008800 */
[----:B------:R-:W-:Y:S01]  /*0470*/  @!UP0 UMOV UR6, 0x400 ;  /* 0x0000040000068882 */ /* 0x000fe20000000000 */
[----:B------:R-:W-:-:S04]  /*0480*/  @!UP0 UIADD3 UR4, -UR4, 0x100000, URZ ;  /* 0x0010000004048890 */ /* 0x000fc8000fffe13f */
[----:B------:R-:W-:Y:S02]  /*0490*/  @!UP0 USHF.L.U32 UR5, UR4, 0xb, URZ ;  /* 0x0000000b04058899 */ /* 0x000fe4000800063f */
[----:B------:R-:W-:Y:S01]  /*04a0*/  @!UP0 USHF.L.U32 UR4, UR4, 0x1, URZ ;  /* 0x0000000104048899 */ /* 0x000fe2000800063f */
[----:B------:R-:W-:Y:S01]  /*04b0*/  IMAD.IADD R3, R4, 0x1, -R3 ;  /* 0x0000000104037824 */ /* 0x000fe200078e0a03 */
[----:B------:R-:W-:Y:S01]  /*04c0*/  @!UP1 UMOV UR10, 0x400 ;  /* 0x00000400000a9882 */ /* 0x000fe20000000000 */
[----:B------:R-:W-:Y:S01]  /*04d0*/  VOTEU.ALL UP2, P1 ;  /* 0x00000000003f7886 */ /* 0x000fe20000840000 */
[----:B------:R-:W-:Y:S01]  /*04e0*/  VOTEU.ALL UP3, P1 ;  /* 0x00000000003f7886 */ /* 0x000fe20000860000 */
[----:B------:R-:W-:Y:S01]  /*04f0*/  VOTEU.ALL UP4, P1 ;  /* 0x00000000003f7886 */ /* 0x000fe20000880000 */
[----:B------:R-:W5:Y:S01]  /*0500*/  @!UP1 S2UR UR11, SR_CgaCtaId ;  /* 0x00000000000b99c3 */ /* 0x000f620000008800 */
[----:B------:R-:W-:Y:S01]  /*0510*/  VOTEU.ALL UP5, P1 ;  /* 0x00000000003f7886 */ /* 0x000fe200008a0000 */
[----:B------:R-:W-:Y:S01]  /*0520*/  ISETP.NE.AND P1, PT, RZ, UR15, PT ;  /* 0x0000000fff007c0c */ /* 0x000fe2000bf25270 */
[----:B-1----:R-:W-:-:S02]  /*0530*/  @!UP0 ULEA UR9, UR7, UR6, 0x18 ;  /* 0x0000000607098291 */ /* 0x002fc4000f8ec03f */
[----:B------:R-:W-:-:S04]  /*0540*/  @!UP1 UIADD3 UR6, -UR12, 0x100000, URZ ;  /* 0x001000000c069890 */ /* 0x000fc8000fffe13f */
[----:B------:R-:W-:Y:S02]  /*0550*/  @!UP1 USHF.L.U32 UR7, UR6, 0xb, URZ ;  /* 0x0000000b06079899 */ /* 0x000fe4000800063f */
[----:B------:R-:W-:Y:S01]  /*0560*/  @!UP1 USHF.L.U32 UR6, UR6, 0x1, URZ ;  /* 0x0000000106069899 */ /* 0x000fe2000800063f */
[----:B------:R-:W-:Y:S01]  /*0570*/  VOTEU.ALL UP0, P0 ;  /* 0x00000000003f7886 */ /* 0x000fe20000000000 */
[----:B-----5:R-:W-:Y:S01]  /*0580*/  @!UP1 ULEA UR10, UR11, UR10, 0x18 ;  /* 0x0000000a0b0a9291 */ /* 0x020fe2000f8ec03f */
[----:B------:R-:W-:Y:S01]  /*0590*/  VOTEU.ALL UP1, P0 ;  /* 0x00000000003f7886 */ /* 0x000fe20000020000 */
[----:B------:R-:W1:Y:S02]  /*05a0*/  FENCE.VIEW.ASYNC.S ;  /* 0x00000000000073c6 */ /* 0x000e640000000000 */
[----:B-1----:R-:W2:Y:S02]  /*05b0*/  @!UP0 SYNCS.EXCH.64 URZ, [UR9+0x50], UR4 ;  /* 0x00005004093f85b2 */ /* 0x002ea40008000100 */
[----:B------:R1:W2:Y:S01]  /*05c0*/  @!UP1 SYNCS.EXCH.64 URZ, [UR9+0x58], UR4 ;  /* 0x00005804093f95b2 */ /* 0x0002a20008000100 */
[----:B------:R-:W-:Y:S01]  /*05d0*/  NOP ;  /* 0x0000000000007918 */ /* 0x000fe20000000000 */
[----:B-1----:R-:W-:-:S02]  /*05e0*/  ULDC.64 UR4, c[0x0][0x598] ;  /* 0x0001660000047ab9 */ /* 0x002fc40000000a00 */
[----:B------:R-:W-:Y:S02]  /*05f0*/  ISETP.NE.U32.AND P0, PT, RZ, UR4, PT ;  /* 0x00000004ff007c0c */ /* 0x000fe4000bf05070 */
[----:B------:R1:W2:Y:S02]  /*0600*/  @!UP2 SYNCS.EXCH.64 URZ, [UR10+0x30], UR6 ;  /* 0x000030060a3fa5b2 */ /* 0x0002a40008000100 */
[----:B------:R-:W-:Y:S01]  /*0610*/  ISETP.NE.AND.EX P0, PT, RZ, UR5, PT, P0 ;  /* 0x00000005ff007c0c */ /* 0x000fe2000bf05300 */
[----:B------:R1:W2:Y:S01]  /*0620*/  @!UP3 SYNCS.EXCH.64 URZ, [UR10+0x38], UR6 ;  /* 0x000038060a3fb5b2 */ /* 0x0002a20008000100 */
[----:B------:R1:W2:Y:S01]  /*0630*/  @!UP4 SYNCS.EXCH.64 URZ, [UR10+0x40], UR6 ;  /* 0x000040060a3fc5b2 */ /* 0x0002a20008000100 */
[----:B------:R1:W2:Y:S01]  /*0640*/  @!UP5 SYNCS.EXCH.64 URZ, [UR10+0x48], UR6 ;  /* 0x000048060a3fd5b2 */ /* 0x0002a20008000100 */
[----:B------:R-:W-:Y:S01]  /*0650*/  NOP ;  /* 0x0000000000007918 */ /* 0x000fe20000000000 */
[----:B--234-:R-:W-:Y:S08]  /*0660*/  BAR.SYNC.DEFER_BLOCKING 0x0 ;  /* 0x0000000000007b1d */ /* 0x01cff00000010000 */
[----:B01----:R-:W-:Y:S05]  /*0670*/  @!P0 BRA `(.L_x_3) ;  /* 0x00000000001c8947 */ /* 0x003fea0003800000 */
[----:B------:R-:W0:Y:S02]  /*0680*/  LDC.64 R6, c[0x0][0x598] ;  /* 0x00016600ff067b82 */ /* 0x000e240000000a00 */
[----:B0-----:R-:W2:Y:S02]  /*0690*/  LDG.E.64 R6, desc[UR50][R6.64] ;  /* 0x0000003206067981 */ /* 0x001ea4000c1e1b00 */
[----:B--2---:R-:W-:-:S04]  /*06a0*/  ISETP.NE.U32.AND P0, PT, R6, RZ, PT ;  /* 0x000000ff0600720c */ /* 0x004fc80003f05070 */
[----:B------:R-:W-:-:S13]  /*06b0*/  ISETP.NE.AND.EX P0, PT, R7, RZ, PT, P0 ;  /* 0x000000ff0700720c */ /* 0x000fda0003f05300 */
[----:B------:R-:W-:Y:S05]  /*06c0*/  @!P0 BRA `(.L_x_3) ;  /* 0x0000000000088947 */ /* 0x000fea0003800000 */
[----:B------:R1:W5:Y:S01]  /*06d0*/  LD.E R23, desc[UR50][R6.64] ;  /* 0x0000003206177980 */ /* 0x000362000c101900 */
[----:B------:R-:W-:Y:S05]  /*06e0*/  BRA `(.L_x_4) ;  /* 0x0000000000247947 */ /* 0x000fea0003800000 */
.L_x_3:
[----:B------:R-:W-:Y:S02]  /*06f0*/  ULDC.64 UR4, c[0x0][0x588] ;  /* 0x0001620000047ab9 */ /* 0x000fe40000000a00 */
[----:B------:R-:W-:-:S04]  /*0700*/  ISETP.NE.U32.AND P0, PT, RZ, UR4, PT ;  /* 0x00000004ff007c0c */ /* 0x000fc8000bf05070 */
[----:B------:R-:W-:-:S13]  /*0710*/  ISETP.NE.AND.EX P0, PT, RZ, UR5, PT, P0 ;  /* 0x00000005ff007c0c */ /* 0x000fda000bf05300 */
[----:B------:R-:W-:Y:S05]  /*0720*/  @!P0 BRA `(.L_x_5) ;  /* 0x00000000000c8947 */ /* 0x000fea0003800000 */
[----:B------:R-:W0:Y:S02]  /*0730*/  LDC.64 R6, c[0x0][0x588] ;  /* 0x00016200ff067b82 */ /* 0x000e240000000a00 */
[----:B0-----:R0:W5:Y:S01]  /*0740*/  LDG.E R23, desc[UR50][R6.64] ;  /* 0x0000003206177981 */ /* 0x001162000c1e1900 */
[----:B------:R-:W-:Y:S05]  /*0750*/  BRA `(.L_x_4) ;  /* 0x0000000000087947 */ /* 0x000fea0003800000 */
.L_x_5:
[----:B------:R-:W-:Y:S02]  /*0760*/  ULDC UR4, c[0x0][0x580] ;  /* 0x0001600000047ab9 */ /* 0x000fe40000000800 */
[----:B------:R-:W-:-:S07]  /*0770*/  IMAD.U32 R23, RZ, RZ, UR4 ;  /* 0x00000004ff177e24 */ /* 0x000fce000f8e00ff */
.L_x_4:
[----:B------:R-:W-:Y:S02]  /*0780*/  ULDC.64 UR4, c[0x0][0x5a0] ;  /* 0x0001680000047ab9 */ /* 0x000fe40000000a00 */
[----:B------:R-:W-:-:S04]  /*0790*/  ISETP.NE.U32.AND P0, PT, RZ, UR4, PT ;  /* 0x00000004ff007c0c */ /* 0x000fc8000bf05070 */
[----:B------:R-:W-:-:S13]  /*07a0*/  ISETP.NE.AND.EX P0, PT, RZ, UR5, PT, P0 ;  /* 0x00000005ff007c0c */ /* 0x000fda000bf05300 */
[----:B------:R-:W-:Y:S05]  /*07b0*/  @!P0 BRA `(.L_x_6) ;  /* 0x00000000001c8947 */ /* 0x000fea0003800000 */
[----:B01----:R-:W0:Y:S02]  /*07c0*/  LDC.64 R6, c[0x0][0x5a0] ;  /* 0x00016800ff067b82 */ /* 0x003e240000000a00 */
[----:B0-----:R-:W2:Y:S02]  /*07d0*/  LDG.E.64 R6, desc[UR50][R6.64] ;  /* 0x0000003206067981 */ /* 0x001ea4000c1e1b00 */
[----:B--2---:R-:W-:-:S04]  /*07e0*/  ISETP.NE.U32.AND P0, PT, R6, RZ, PT ;  /* 0x000000ff0600720c */ /* 0x004fc80003f05070 */
[----:B------:R-:W-:-:S13]  /*07f0*/  ISETP.NE.AND.EX P0, PT, R7, RZ, PT, P0 ;  /* 0x000000ff0700720c */ /* 0x000fda0003f05300 */
[----:B------:R-:W-:Y:S05]  /*0800*/  @!P0 BRA `(.L_x_6) ;  /* 0x0000000000088947 */ /* 0x000fea0003800000 */
[----:B------:R3:W5:Y:S01]  /*0810*/  LD.E R22, desc[UR50][R6.64] ;  /* 0x0000003206167980 */ /* 0x000762000c101900 */
[----:B------:R-:W-:Y:S05]  /*0820*/  BRA `(.L_x_7) ;  /* 0x0000000000247947 */ /* 0x000fea0003800000 */
.L_x_6:
[----:B------:R-:W-:Y:S02]  /*0830*/  ULDC.64 UR4, c[0x0][0x590] ;  /* 0x0001640000047ab9 */ /* 0x000fe40000000a00 */
[----:B------:R-:W-:-:S04]  /*0840*/  ISETP.NE.U32.AND P0, PT, RZ, UR4, PT ;  /* 0x00000004ff007c0c */ /* 0x000fc8000bf05070 */
[----:B------:R-:W-:-:S13]  /*0850*/  ISETP.NE.AND.EX P0, PT, RZ, UR5, PT, P0 ;  /* 0x00000005ff007c0c */ /* 0x000fda000bf05300 */
[----:B------:R-:W-:Y:S05]  /*0860*/  @!P0 BRA `(.L_x_8) ;  /* 0x00000000000c8947 */ /* 0x000fea0003800000 */
[----:B01----:R-:W0:Y:S02]  /*0870*/  LDC.64 R6, c[0x0][0x590] ;  /* 0x00016400ff067b82 */ /* 0x003e240000000a00 */
[----:B0-----:R2:W5:Y:S01]  /*0880*/  LDG.E R22, desc[UR50][R6.64] ;  /* 0x0000003206167981 */ /* 0x001562000c1e1900 */
[----:B------:R-:W-:Y:S05]  /*0890*/  BRA `(.L_x_7) ;  /* 0x0000000000087947 */ /* 0x000fea0003800000 */
.L_x_8:
[----:B------:R-:W-:Y:S02]  /*08a0*/  ULDC UR4, c[0x0][0x584] ;  /* 0x0001610000047ab9 */ /* 0x000fe40000000800 */
[----:B------:R-:W-:-:S07]  /*08b0*/  IMAD.U32 R22, RZ, RZ, UR4 ;  /* 0x00000004ff167e24 */ /* 0x000fce000f8e00ff */
.L_x_7:
[----:B------:R-:W4:Y:S01]  /*08c0*/  S2UR UR10, SR_CTAID.Y ;  /* 0x00000000000a79c3 */ /* 0x000f220000002600 */
[----:B------:R-:W-:Y:S01]  /*08d0*/  ULDC UR5, c[0x0][0x65c] ;  /* 0x0001970000057ab9 */ /* 0x000fe20000000800 */
[----:B------:R-:W-:Y:S01]  /*08e0*/  UISETP.NE.AND UP0, UPT, UR15, 0x2, UPT ;  /* 0x000000020f00788c */ /* 0x000fe2000bf05270 */
[----:B------:R-:W-:Y:S01]  /*08f0*/  PRMT R5, RZ, 0x7610, R5 ;  /* 0x00007610ff057816 */ /* 0x000fe20000000005 */
[----:B------:R-:W-:Y:S01]  /*0900*/  UISETP.NE.AND UP2, UPT, UR5, 0x1, UPT ;  /* 0x000000010500788c */ /* 0x000fe2000bf45270 */
[----:B------:R-:W-:Y:S02]  /*0910*/  IMAD.MOV.U32 R18, RZ, RZ, -0x1 ;  /* 0xffffffffff127424 */ /* 0x000fe400078e00ff */
[----:B------:R-:W-:Y:S01]  /*0920*/  IMAD.MOV.U32 R19, RZ, RZ, -0x1 ;  /* 0xffffffffff137424 */ /* 0x000fe200078e00ff */
[----:B------:R-:W4:Y:S01]  /*0930*/  S2UR UR4, SR_CTAID.X ;  /* 0x00000000000479c3 */ /* 0x000f220000002500 */
[----:B------:R-:W-:-:S06]  /*0940*/  UP2UR UR40, UPR, URZ, 0x4 ;  /* 0x000000043f287883 */ /* 0x000fcc0008000000 */
[----:B------:R-:W-:Y:S01]  /*0950*/  @UP2 ULDC UR12, c[0x0][0x10] ;  /* 0x00000400000c2ab9 */ /* 0x000fe20000000800 */
[----:B------:R-:W-:Y:S01]  /*0960*/  @UP2 UMOV UR7, URZ ;  /* 0x0000003f00072c82 */ /* 0x000fe20008000000 */
[----:B------:R-:W-:Y:S01]  /*0970*/  @UP2 UMOV UR5, URZ ;  /* 0x0000003f00052c82 */ /* 0x000fe20008000000 */
[----:B0123--:R-:W0:Y:S01]  /*0980*/  LDC.64 R6, c[0x0][0x650] ;  /* 0x00019400ff067b82 */ /* 0x00fe220000000a00 */
[----:B----4-:R-:W-:Y:S02]  /*0990*/  @UP2 UMOV UR9, UR10 ;  /* 0x0000000a00092c82 */ /* 0x010fe40008000000 */
[----:B------:R-:W-:Y:S01]  /*09a0*/  @UP2 UMOV UR6, UR9 ;  /* 0x0000000900062c82 */ /* 0x000fe20008000000 */
[----:B------:R-:W-:Y:S01]  /*09b0*/  @!UP2 UMOV UR9, UR10 ;  /* 0x0000000a0009ac82 */ /* 0x000fe20008000000 */
[----:B------:R-:W-:-:S03]  /*09c0*/  @UP2 UIMAD.WIDE.U32 UR12, UR4, UR12, UR6 ;  /* 0x0000000c040c22a5 */ /* 0x000fc6000f8e0006 */
[----:B------:R-:W-:Y:S01]  /*09d0*/  @!UP2 ULDC UR6, c[0x0][0xc] ;  /* 0x000003000006aab9 */ /* 0x000fe20000000800 */
[----:B------:R-:W-:Y:S01]  /*09e0*/  @UP2 UIADD3 UR14, UR13, UR5, URZ ;  /* 0x000000050d0e2290 */ /* 0x000fe2000fffe03f */
[----:B------:R-:W-:Y:S02]  /*09f0*/  ULDC UR10, c[0x0][0xc] ;  /* 0x00000300000a7ab9 */ /* 0x000fe40000000800 */
[----:B------:R-:W-:Y:S01]  /*0a00*/  UMOV UR5, URZ ;  /* 0x0000003f00057c82 */ /* 0x000fe20008000000 */
[----:B------:R-:W-:Y:S01]  /*0a10*/  ULDC UR11, c[0x0][0x10] ;  /* 0x00000400000b7ab9 */ /* 0x000fe20000000800 */
[----:B------:R-:W-:Y:S02]  /*0a20*/  @!UP2 UIMAD.WIDE.U32 UR6, UR6, UR9, UR4 ;  /* 0x000000090606a2a5 */ /* 0x000fe4000f8e0004 */
[----:B------:R-:W-:Y:S01]  /*0a30*/  UIMAD.WIDE.U32 UR10, UR10, UR11, URZ ;  /* 0x0000000b0a0a72a5 */ /* 0x000fe2000f8e003f */
[----:B------:R-:W-:-:S03]  /*0a40*/  ULDC UR13, c[0x0][0x14] ;  /* 0x00000500000d7ab9 */ /* 0x000fc60000000800 */
[----:B------:R-:W-:Y:S02]  /*0a50*/  UIMAD.WIDE.U32 UR38, UR10, UR13, URZ ;  /* 0x0000000d0a2672a5 */ /* 0x000fe4000f8e003f */
[----:B------:R-:W-:Y:S01]  /*0a60*/  UIMAD UR41, UR11, UR13, URZ ;  /* 0x0000000d0b2972a4 */ /* 0x000fe2000f8e023f */
[----:B------:R-:W-:Y:S01]  /*0a70*/  @!UP2 UMOV UR12, UR6 ;  /* 0x00000006000cac82 */ /* 0x000fe20008000000 */
[----:B------:R-:W-:Y:S02]  /*0a80*/  @!UP2 UMOV UR14, UR7 ;  /* 0x00000007000eac82 */ /* 0x000fe40008000000 */
[----:B------:R-:W-:Y:S02]  /*0a90*/  UIADD3 UR41, UR39, UR41, URZ ;  /* 0x0000002927297290 */ /* 0x000fe4000fffe03f */
[----:B------:R-:W-:-:S04]  /*0aa0*/  UIADD3 UR6, UP1, UR12, UR38, URZ ;  /* 0x000000260c067290 */ /* 0x000fc8000ff3e03f */
[----:B------:R-:W-:Y:S02]  /*0ab0*/  UIADD3.X UR7, UR14, UR41, URZ, UP1, !UPT ;  /* 0x000000290e077290 */ /* 0x000fe40008ffe43f */
[----:B------:R-:W-:Y:S02]  /*0ac0*/  USEL UR6, UR6, UR12, !UP0 ;  /* 0x0000000c06067287 */ /* 0x000fe4000c000000 */
[----:B------:R-:W-:-:S04]  /*0ad0*/  USEL UR7, UR7, UR14, !UP0 ;  /* 0x0000000e07077287 */ /* 0x000fc8000c000000 */
[----:B0-----:R-:W-:Y:S01]  /*0ae0*/  ISETP.LE.U32.AND P0, PT, R6, UR6, PT ;  /* 0x0000000606007c0c */ /* 0x001fe2000bf03070 */
[----:B------:R-:W-:Y:S02]  /*0af0*/  IMAD.U32 R16, RZ, RZ, UR6 ;  /* 0x00000006ff107e24 */ /* 0x000fe4000f8e00ff */
[----:B------:R-:W-:Y:S02]  /*0b00*/  IMAD.U32 R2, RZ, RZ, UR7 ;  /* 0x00000007ff027e24 */ /* 0x000fe4000f8e00ff */
[----:B------:R-:W-:-:S03]  /*0b10*/  IMAD.U32 R17, RZ, RZ, UR7 ;  /* 0x00000007ff117e24 */ /* 0x000fc6000f8e00ff */
[----:B------:R-:W-:Y:S01]  /*0b20*/  ISETP.GE.U32.AND.EX P0, PT, R2, R7, PT, P0 ;  /* 0x000000070200720c */ /* 0x000fe20003f06100 */
[----:B------:R-:W-:-:S12]  /*0b30*/  IMAD.MOV.U32 R2, RZ, RZ, -0x1 ;  /* 0xffffffffff027424 */ /* 0x000fd800078e00ff */
[----:B------:R-:W-:Y:S05]  /*0b40*/  @P0 BRA `(.L_x_9) ;  /* 0x00000004008c0947 */ /* 0x000fea0003800000 */
[----:B------:R-:W-:Y:S01]  /*0b50*/  I2FP.F32.U32 R2, UR4 ;  /* 0x0000000400027c45 */ /* 0x000fe20008201000 */
[----:B------:R-:W-:Y:S01]  /*0b60*/  ULDC.64 UR16, c[0x0][0x628] ;  /* 0x00018a0000107ab9 */ /* 0x000fe20000000a00 */
[----:B------:R-:W-:Y:S01]  /*0b70*/  ULDC UR6, c[0x0][0x150] ;  /* 0x0000540000067ab9 */ /* 0x000fe20000000800 */
[----:B------:R-:W-:Y:S01]  /*0b80*/  ISETP.NE.U32.AND P0, PT, RZ, UR16, PT ;  /* 0x00000010ff007c0c */ /* 0x000fe2000bf05070 */
[----:B------:R-:W-:Y:S01]  /*0b90*/  ULDC UR15, c[0x0][0x630] ;  /* 0x00018c00000f7ab9 */ /* 0x000fe20000000800 */
[----:B------:R-:W-:Y:S01]  /*0ba0*/  FMUL R2, R2, UR6 ;  /* 0x0000000602027c20 */ /* 0x000fe20008400000 */
[----:B------:R-:W-:Y:S01]  /*0bb0*/  R2UR UR19, R16 ;  /* 0x00000000101372ca */ /* 0x000fe200000e0000 */
[----:B------:R-:W-:Y:S01]  /*0bc0*/  ULDC UR21, c[0x0][0x154] ;  /* 0x0000550000157ab9 */ /* 0x000fe20000000800 */
[----:B------:R-:W-:Y:S01]  /*0bd0*/  ISETP.NE.AND.EX P0, PT, RZ, UR17, PT, P0 ;  /* 0x00000011ff007c0c */ /* 0x000fe2000bf05300 */
[----:B------:R0:W1:Y:S01]  /*0be0*/  F2I.U32.TRUNC.NTZ R5, R2 ;  /* 0x0000000200057305 */ /* 0x000062000020f000 */
[----:B------:R-:W-:-:S02]  /*0bf0*/  R2UR UR20, R17 ;  /* 0x00000000111472ca */ /* 0x000fc400000e0000 */
[----:B------:R-:W-:Y:S02]  /*0c00*/  R2UR UR6, R16 ;  /* 0x00000000100672ca */ /* 0x000fe400000e0000 */
[----:B------:R-:W-:-:S07]  /*0c10*/  R2UR UR7, R17 ;  /* 0x00000000110772ca */ /* 0x000fce00000e0000 */
[----:B0-----:R-:W-:Y:S08]  /*0c20*/  @!P0 BRA `(.L_x_10) ;  /* 0x0000000000308947 */ /* 0x001ff00003800000 */
[----:B------:R-:W-:Y:S01]  /*0c30*/  R2UR UR6, R16 ;  /* 0x00000000100672ca */ /* 0x000fe200000e0000 */
[----:B------:R-:W-:Y:S01]  /*0c40*/  ULDC UR12, c[0x0][0x634] ;  /* 0x00018d00000c7ab9 */ /* 0x000fe20000000800 */
[----:B------:R-:W-:-:S11]  /*0c50*/  R2UR UR14, R17 ;  /* 0x00000000110e72ca */ /* 0x000fd600000e0000 */
[----:B------:R-:W-:-:S04]  /*0c60*/  UIADD3 UR12, UP1, UR6, UR12, URZ ;  /* 0x0000000c060c7290 */ /* 0x000fc8000ff3e03f */
[----:B------:R-:W-:-:S04]  /*0c70*/  UIADD3.X UR14, URZ, UR14, URZ, UP1, !UPT ;  /* 0x0000000e3f0e7290 */ /* 0x000fc80008ffe43f */
[----:B------:R-:W-:-:S04]  /*0c80*/  UIMAD.WIDE.U32 UR6, UR14, UR16, URZ ;  /* 0x000000100e0672a5 */ /* 0x000fc8000f8e003f */
[----:B------:R-:W-:Y:S02]  /*0c90*/  UIMAD.WIDE.U32 UR10, UP1, UR12, UR17, UR6 ;  /* 0x000000110c0a72a5 */ /* 0x000fe4000f820006 */
[----:B------:R-:W-:Y:S02]  /*0ca0*/  UIMAD.WIDE.U32 UR6, UR12, UR16, URZ ;  /* 0x000000100c0672a5 */ /* 0x000fe4000f8e003f */
[----:B------:R-:W-:Y:S02]  /*0cb0*/  UIADD3.X UR13, URZ, URZ, URZ, UP1, !UPT ;  /* 0x0000003f3f0d7290 */ /* 0x000fe40008ffe43f */
[----:B------:R-:W-:Y:S01]  /*0cc0*/  UIADD3 URZ, UP1, UR7, UR10, URZ ;  /* 0x0000000a073f7290 */ /* 0x000fe2000ff3e03f */
[----:B------:R-:W-:-:S03]  /*0cd0*/  UMOV UR12, UR11 ;  /* 0x0000000b000c7c82 */ /* 0x000fc60008000000 */
[----:B------:R-:W-:-:S12]  /*0ce0*/  UIMAD.WIDE.U32.X UR6, UR14, UR17, UR12, UP1 ;  /* 0x000000110e0672a5 */ /* 0x000fd800088e040c */
.L_x_10:
[----:B------:R-:W-:Y:S01]  /*0cf0*/  USHF.R.U64 UR5, UR6, UR15, UR7 ;  /* 0x0000000f06057299 */ /* 0x000fe20008001207 */
[----:B------:R-:W-:Y:S01]  /*0d00*/  I2FP.F32.U32 R2, UR9 ;  /* 0x0000000900027c45 */ /* 0x000fe20008201000 */
[----:B------:R-:W-:Y:S01]  /*0d10*/  USHF.R.U32.HI UR6, URZ, UR15, UR7 ;  /* 0x0000000f3f067299 */ /* 0x000fe20008011607 */
[----:B-1----:R-:W-:Y:S01]  /*0d20*/  R2UR UR14, R5 ;  /* 0x00000000050e72ca */ /* 0x002fe200000e0000 */
[----:B------:R-:W-:Y:S02]  /*0d30*/  UIADD3 UR17, UP1, URZ, -UR5, URZ ;  /* 0x800000053f117290 */ /* 0x000fe4000ff3e03f */
[----:B------:R-:W-:Y:S01]  /*0d40*/  FMUL R2, R2, UR21 ;  /* 0x0000001502027c20 */ /* 0x000fe20008400000 */
[----:B------:R-:W-:Y:S01]  /*0d50*/  ULDC.64 UR10, c[0x0][0x620] ;  /* 0x00018800000a7ab9 */ /* 0x000fe20000000a00 */
[----:B------:R-:W-:Y:S01]  /*0d60*/  UIADD3.X UR6, URZ, ~UR6, URZ, UP1, !UPT ;  /* 0x800000063f067290 */ /* 0x000fe20008ffe43f */
[----:B------:R-:W-:Y:S01]  /*0d70*/  UMOV UR12, UR19 ;  /* 0x00000013000c7c82 */ /* 0x000fe20008000000 */
[----:B------:R-:W-:-:S02]  /*0d80*/  UMOV UR13, UR20 ;  /* 0x00000014000d7c82 */ /* 0x000fc40008000000 */
[----:B------:R-:W-:Y:S01]  /*0d90*/  UIMAD UR6, UR6, UR10, URZ ;  /* 0x0000000a060672a4 */ /* 0x000fe2000f8e023f */
[----:B------:R-:W0:Y:S01]  /*0da0*/  F2I.U32.TRUNC.NTZ R2, R2 ;  /* 0x0000000200027305 */ /* 0x000e22000020f000 */
[----:B------:R-:W-:Y:S02]  /*0db0*/  UIMAD.WIDE.U32 UR12, UR17, UR10, UR12 ;  /* 0x0000000a110c72a5 */ /* 0x000fe4000f8e000c */
[----:B------:R-:W-:Y:S01]  /*0dc0*/  UIMAD UR17, UR17, UR11, UR6 ;  /* 0x0000000b111172a4 */ /* 0x000fe2000f8e0206 */
[----:B------:R-:W-:Y:S01]  /*0dd0*/  ULDC UR24, c[0x0][0x658] ;  /* 0x0001960000187ab9 */ /* 0x000fe20000000800 */
[----:B------:R-:W-:Y:S02]  /*0de0*/  UMOV UR22, 0xffffffff ;  /* 0xffffffff00167882 */ /* 0x000fe40000000000 */
[----:B------:R-:W-:Y:S01]  /*0df0*/  UIADD3 UR17, UR13, UR17, URZ ;  /* 0x000000110d117290 */ /* 0x000fe2000fffe03f */
[----:B------:R-:W-:Y:S01]  /*0e00*/  ULDC UR19, c[0x0][0x618] ;  /* 0x0001860000137ab9 */ /* 0x000fe20000000800 */
[----:B------:R-:W-:Y:S01]  /*0e10*/  ULDC.64 UR6, c[0x0][0x640] ;  /* 0x0001900000067ab9 */ /* 0x000fe20000000a00 */
[----:B------:R-:W-:Y:S01]  /*0e20*/  USHF.L.U32 UR13, UR22, UR24, URZ ;  /* 0x00000018160d7299 */ /* 0x000fe2000800063f */
[----:B------:R-:W-:Y:S01]  /*0e30*/  ISETP.NE.U32.AND P0, PT, RZ, UR6, PT ;  /* 0x00000006ff007c0c */ /* 0x000fe2000bf05070 */
[----:B------:R-:W-:-:S02]  /*0e40*/  USHF.R.U64 UR22, UR12, UR19, UR17 ;  /* 0x000000130c167299 */ /* 0x000fc40008001211 */
[----:B------:R-:W-:Y:S01]  /*0e50*/  USHF.R.U32.HI UR12, URZ, UR19, UR17 ;  /* 0x000000133f0c7299 */ /* 0x000fe20008011611 */
[----:B0-----:R-:W-:Y:S01]  /*0e60*/  R2UR UR16, R2 ;  /* 0x00000000021072ca */ /* 0x001fe200000e0000 */
[----:B------:R-:W-:Y:S01]  /*0e70*/  ULDC UR21, c[0x0][0x608] ;  /* 0x0001820000157ab9 */ /* 0x000fe20000000800 */
[----:B------:R-:W-:Y:S01]  /*0e80*/  ISETP.NE.AND.EX P0, PT, RZ, UR7, PT, P0 ;  /* 0x00000007ff007c0c */ /* 0x000fe2000bf05300 */
[----:B------:R-:W-:Y:S02]  /*0e90*/  USHF.R.U64 UR26, UR22, UR21, UR12 ;  /* 0x00000015161a7299 */ /* 0x000fe4000800120c */
[----:B------:R-:W-:Y:S01]  /*0ea0*/  USHF.R.U32.HI UR12, URZ, UR21, UR12 ;  /* 0x000000153f0c7299 */ /* 0x000fe2000801160c */
[----:B------:R-:W-:Y:S01]  /*0eb0*/  UMOV UR20, 0x1 ;  /* 0x0000000100147882 */ /* 0x000fe20000000000 */
[----:B------:R-:W-:Y:S02]  /*0ec0*/  UIADD3 UR14, -UR14, URZ, URZ ;  /* 0x0000003f0e0e7290 */ /* 0x000fe4000fffe13f */
[----:B------:R-:W-:-:S02]  /*0ed0*/  USHF.R.U64 UR27, UR26, UR24, UR12 ;  /* 0x000000181a1b7299 */ /* 0x000fc4000800120c */
[----:B------:R-:W-:Y:S01]  /*0ee0*/  USHF.L.U32 UR19, UR20, UR24, URZ ;  /* 0x0000001814137299 */ /* 0x000fe2000800063f */
[----:B------:R-:W-:Y:S01]  /*0ef0*/  ULDC UR15, c[0x0][0x144] ;  /* 0x00005100000f7ab9 */ /* 0x000fe20000000800 */
[----:B------:R-:W-:Y:S01]  /*0f00*/  ULDC UR10, c[0x0][0x600] ;  /* 0x00018000000a7ab9 */ /* 0x000fe20000000800 */
[----:B------:R-:W-:Y:S02]  /*0f10*/  ULOP3.LUT UR20, URZ, UR13, URZ, 0x33, !UPT ;  /* 0x0000000d3f147292 */ /* 0x000fe4000f8e333f */
[----:B------:R-:W-:Y:S02]  /*0f20*/  USHF.R.U32.HI UR13, URZ, UR24, UR12 ;  /* 0x000000183f0d7299 */ /* 0x000fe4000801160c */
[----:B------:R-:W-:Y:S02]  /*0f30*/  UIADD3 UR11, UR10, -0x1, URZ ;  /* 0xffffffff0a0b7890 */ /* 0x000fe4000fffe03f */
[----:B------:R-:W-:Y:S02]  /*0f40*/  UIADD3 UR23, -UR16, URZ, URZ ;  /* 0x0000003f10177290 */ /* 0x000fe4000fffe13f */
[----:B------:R-:W-:Y:S01]  /*0f50*/  UIMAD UR4, UR15, UR14, UR4 ;  /* 0x0000000e0f0472a4 */ /* 0x000fe2000f8e0204 */
[----:B------:R-:W-:Y:S01]  /*0f60*/  ULDC UR28, c[0x0][0x148] ;  /* 0x00005200001c7ab9 */ /* 0x000fe20000000800 */
[----:B------:R-:W-:Y:S01]  /*0f70*/  ULDC UR24, c[0x0][0x648] ;  /* 0x0001920000187ab9 */ /* 0x000fe20000000800 */
[----:B------:R-:W-:Y:S01]  /*0f80*/  ULDC UR25, c[0x0][0x638] ;  /* 0x00018e0000197ab9 */ /* 0x000fe20000000800 */
[----:B------:R-:W-:Y:S01]  /*0f90*/  UMOV UR12, UR27 ;  /* 0x0000001b000c7c82 */ /* 0x000fe20008000000 */
[----:B------:R-:W-:Y:S07]  /*0fa0*/  @!P0 BRA `(.L_x_11) ;  /* 0x0000000000308947 */ /* 0x000fee0003800000 */
[----:B------:R-:W-:Y:S02]  /*0fb0*/  ULDC UR16, c[0x0][0x64c] ;  /* 0x0001930000107ab9 */ /* 0x000fe40000000800 */
        /* <DEDUP_REMOVED lines=8> */
[----:B------:R-:W-:-:S07]  /*1040*/  UIMAD.WIDE.U32.X UR6, UR21, UR7, UR16, UP1 ;  /* 0x00000007150672a5 */ /* 0x000fce00088e0410 */
[----:B------:R-:W-:Y:S01]  /*1050*/  UMOV UR12, UR6 ;  /* 0x00000006000c7c82 */ /* 0x000fe20008000000 */
[----:B------:R-:W-:-:S05]  /*1060*/  UMOV UR13, UR7 ;  /* 0x00000007000d7c82 */ /* 0x000fca0008000000 */
.L_x_11:
[----:B------:R-:W-:Y:S01]  /*1070*/  UISETP.NE.AND UP1, UPT, UR40, URZ, UPT ;  /* 0x0000003f2800728c */ /* 0x000fe2000bf25270 */
[----:B------:R-:W-:Y:S01]  /*1080*/  IMAD.MOV.U32 R5, RZ, RZ, 0x1 ;  /* 0x00000001ff057424 */ /* 0x000fe200078e00ff */
[----:B------:R-:W-:Y:S01]  /*1090*/  USHF.R.U64 UR6, UR12, UR24, UR13 ;  /* 0x000000180c067299 */ /* 0x000fe2000800120d */
[----:B------:R-:W-:Y:S01]  /*10a0*/  IMAD.U32 R19, RZ, RZ, UR5 ;  /* 0x00000005ff137e24 */ /* 0x000fe2000f8e00ff */
[----:B------:R-:W-:Y:S02]  /*10b0*/  ULOP3.LUT UR20, UR26, UR20, URZ, 0xc0, !UPT ;  /* 0x000000141a147292 */ /* 0x000fe4000f8ec03f */
[----:B------:R-:W-:Y:S02]  /*10c0*/  UIADD3 UR7, -UR6, URZ, URZ ;  /* 0x0000003f06077290 */ /* 0x000fe4000fffe13f */
[----:B------:R-:W-:Y:S02]  /*10d0*/  UIMAD UR19, UR19, UR6, UR20 ;  /* 0x00000006131372a4 */ /* 0x000fe4000f8e0214 */
[----:B------:R-:W-:-:S02]  /*10e0*/  ULOP3.LUT UR11, UR22, UR11, URZ, 0xc0, !UPT ;  /* 0x0000000b160b7292 */ /* 0x000fc4000f8ec03f */
[----:B------:R-:W-:Y:S02]  /*10f0*/  @UP1 UIMAD UR4, UR28, UR23, UR9 ;  /* 0x000000171c0412a4 */ /* 0x000fe4000f8e0209 */
[----:B------:R-:W-:-:S03]  /*1100*/  UIMAD UR6, UR7, UR25, UR27 ;  /* 0x00000019070672a4 */ /* 0x000fc6000f8e021b */
[----:B------:R-:W-:Y:S01]  /*1110*/  ULDC UR7, c[0x0][0x610] ;  /* 0x0001840000077ab9 */ /* 0x000fe20000000800 */
[----:B------:R-:W-:Y:S02]  /*1120*/  UIMAD UR6, UR6, UR10, UR11 ;  /* 0x0000000a060672a4 */ /* 0x000fe4000f8e020b */
[----:B------:R-:W-:-:S04]  /*1130*/  UIMAD UR4, UR19, UR7, UR4 ;  /* 0x00000007130472a4 */ /* 0x000fc8000f8e0204 */
[----:B------:R-:W-:Y:S02]  /*1140*/  USEL UR7, UR6, UR4, !UP1 ;  /* 0x0000000406077287 */ /* 0x000fe4000c800000 */
[----:B------:R-:W-:-:S04]  /*1150*/  USEL UR4, UR4, UR6, !UP1 ;  /* 0x0000000604047287 */ /* 0x000fc8000c800000 */
[----:B------:R-:W-:Y:S02]  /*1160*/  IMAD.U32 R2, RZ, RZ, UR7 ;  /* 0x00000007ff027e24 */ /* 0x000fe4000f8e00ff */
[----:B------:R-:W-:-:S07]  /*1170*/  IMAD.U32 R18, RZ, RZ, UR4 ;  /* 0x00000004ff127e24 */ /* 0x000fce000f8e00ff */
.L_x_9:
[----:B------:R-:W-:Y:S02]  /*1180*/  ULDC UR4, c[0x0][0x28c] ;  /* 0x0000a30000047ab9 */ /* 0x000fe40000000800 */
[----:B------:R-:W-:-:S04]  /*1190*/  UIADD3 UR4, UR4, 0x3f, URZ ;  /* 0x0000003f04047890 */ /* 0x000fc8000fffe03f */
[----:B------:R-:W-:-:S04]  /*11a0*/  USHF.R.S32.HI UR5, URZ, 0x1f, UR4 ;  /* 0x0000001f3f057899 */ /* 0x000fc80008011404 */
[----:B------:R-:W-:-:S04]  /*11b0*/  ULEA.HI UR5, UR5, UR4, URZ, 0x6 ;  /* 0x0000000405057291 */ /* 0x000fc8000f8f303f */
[----:B------:R-:W-:Y:S01]  /*11c0*/  USHF.R.S32.HI UR37, URZ, 0x6, UR5 ;  /* 0x000000063f257899 */ /* 0x000fe20008011405 */
[----:B------:R-:W-:Y:S11]  /*11d0*/  @!P1 BRA `(.L_x_12) ;  /* 0x0000009400d09947 */ /* 0x000ff60003800000 */
[----:B------:R-:W-:-:S06]  /*11e0*/  UISETP.GT.U32.AND UP1, UPT, UR18, 0x1, UPT ;  /* 0x000000011200788c */ /* 0x000fcc000bf24070 */
[----:B------:R-:W-:-:S13]  /*11f0*/  PLOP3.LUT P0, PT, PT, PT, UP1, 0x80, 0x0 ;  /* 0x000000000000781c */ /* 0x000fda0003f0f018 */
[----:B------:R-:W-:Y:S05]  /*1200*/  @P0 EXIT ;  /* 0x000000000000094d */ /* 0x000fea0003800000 */
.L_x_13:
[----:B------:R-:W-:-:S08]  /*1210*/  NOP ;  /* 0x0000000000007918 */ /* 0x000fd00000000000 */
[----:B------:R-:W0:Y:S02]  /*1220*/  USETMAXREG.TRY_ALLOC.CTAPOOL UP1, 0xe8 ;  /* 0x000000e8000079c8 */ /* 0x000e240008020600 */
[----:B0-----:R-:W-:-:S13]  /*1230*/  PLOP3.LUT P0, PT, PT, PT, UP1, 0x80, 0x0 ;  /* 0x000000000000781c */ /* 0x001fda0003f0f018 */
[----:B------:R-:W-:Y:S05]  /*1240*/  @!P0 BRA `(.L_x_13) ;  /* 0xfffffffc00f08947 */ /* 0x000fea000383ffff */
[----:B------:R-:W-:-:S13]  /*1250*/  LOP3.LUT P0, RZ, R5, 0xff, RZ, 0xc0, !PT ;  /* 0x000000ff05ff7812 */ /* 0x000fda000780c0ff */
[----:B------:R-:W-:Y:S05]  /*1260*/  @!P0 EXIT ;  /* 0x000000000000894d */ /* 0x000fea0003800000 */
[----:B------:R-:W0:Y:S01]  /*1270*/  S2UR UR5, SR_CgaCtaId ;  /* 0x00000000000579c3 */ /* 0x000e220000008800 */
[----:B------:R-:W-:Y:S01]  /*1280*/  VIADD R6, R0, 0xffffffff ;  /* 0xffffffff00067836 */ /* 0x000fe20000000000 */
[----:B------:R-:W-:Y:S01]  /*1290*/  SHF.R.S32.HI R4, RZ, 0x1f, R3 ;  /* 0x0000001fff047819 */ /* 0x000fe20000011403 */
[----:B------:R-:W-:Y:S01]  /*12a0*/  UMOV UR43, 0x400 ;  /* 0x00000400002b7882 */ /* 0x000fe20000000000 */
[----:B------:R-:W-:Y:S02]  /*12b0*/  USHF.R.U32.HI UR4, URZ, 0x1, UR37 ;  /* 0x000000013f047899 */ /* 0x000fe40008011625 */
[----:B------:R-:W-:Y:S01]  /*12c0*/  R2UR UR45, R6 ;  /* 0x00000000062d72ca */ /* 0x000fe200000e0000 */
[----:B------:R-:W-:Y:S01]  /*12d0*/  ULOP3.LUT UR44, UR37, 0x1, URZ, 0xc0, !UPT ;  /* 0x00000001252c7892 */ /* 0x000fe2000f8ec03f */
[CC--:B------:R-:W-:Y:S01]  /*12e0*/  LEA.HI R0, R4.reuse, R3.reuse, RZ, 0x2 ;  /* 0x0000000304007211 */ /* 0x0c0fe200078f10ff */
[----:B------:R-:W-:Y:S01]  /*12f0*/  UISETP.LT.AND UP1, UPT, UR37, 0x1, UPT ;  /* 0x000000012500788c */ /* 0x000fe2000bf21270 */
[----:B------:R-:W-:Y:S01]  /*1300*/  LEA.HI R4, R4, R3, RZ, 0x5 ;  /* 0x0000000304047211 */ /* 0x000fe200078f28ff */
[----:B------:R-:W-:Y:S01]  /*1310*/  ULOP3.LUT UR4, UR4, 0x1, URZ, 0xc0, !UPT ;  /* 0x0000000104047892 */ /* 0x000fe2000f8ec03f */
[--C-:B------:R-:W-:Y:S01]  /*1320*/  SHF.R.S32.HI R152, RZ, 0x2, R0.reuse ;  /* 0x00000002ff987819 */ /* 0x100fe20000011400 */
[----:B------:R-:W-:Y:S01]  /*1330*/  ULDC UR6, c[0x0][0x284] ;  /* 0x0000a10000067ab9 */ /* 0x000fe20000000800 */
[----:B------:R-:W-:Y:S01]  /*1340*/  SHF.R.S32.HI R5, RZ, 0x1f, R0 ;  /* 0x0000001fff057819 */ /* 0x000fe20000011400 */
[----:B------:R-:W-:Y:S01]  /*1350*/  USEL UR44, UR44, URZ, !UP0 ;  /* 0x0000003f2c2c7287 */ /* 0x000fe2000c000000 */
[----:B------:R-:W-:Y:S01]  /*1360*/  LOP3.LUT R154, R0, 0xfffffffc, RZ, 0xc0, !PT ;  /* 0xfffffffc009a7812 */ /* 0x000fe200078ec0ff */
[----:B------:R-:W-:Y:S01]  /*1370*/  USEL UR47, UR37, 0x1, UP1 ;  /* 0x00000001252f7887 */ /* 0x000fe20008800000 */
[----:B------:R-:W-:Y:S01]  /*1380*/  LEA.HI R5, R5, R152, RZ, 0x3 ;  /* 0x0000009805057211 */ /* 0x000fe200078f18ff */
[----:B------:R-:W-:Y:S01]  /*1390*/  USHF.L.U32 UR45, UR45, 0x3, URZ ;  /* 0x000000032d2d7899 */ /* 0x000fe2000800063f */
[----:B------:R-:W-:Y:S01]  /*13a0*/  ISETP.NE.AND P0, PT, R6, RZ, PT ;  /* 0x000000ff0600720c */ /* 0x000fe20003f05270 */
[----:B------:R-:W-:Y:S01]  /*13b0*/  UISETP.EQ.U32.AND UP0, UPT, UR4, 0x1, !UP0 ;  /* 0x000000010400788c */ /* 0x000fe2000c702070 */
[----:B------:R-:W-:Y:S01]  /*13c0*/  LOP3.LUT R5, R5, 0xfffffff8, RZ, 0xc0, !PT ;  /* 0xfffffff805057812 */ /* 0x000fe200078ec0ff */
[----:B------:R-:W-:Y:S01]  /*13d0*/  IMAD.IADD R154, R3, 0x1, -R154 ;  /* 0x00000001039a7824 */ /* 0x000fe200078e0a9a */
[----:B0-----:R-:W-:Y:S01]  /*13e0*/  ULEA UR43, UR5, UR43, 0x18 ;  /* 0x0000002b052b7291 */ /* 0x001fe2000f8ec03f */
[----:B------:R-:W-:Y:S01]  /*13f0*/  IMAD.U32 R156, RZ, RZ, UR45 ;  /* 0x0000002dff9c7e24 */ /* 0x000fe2000f8e00ff */
[----:B------:R-:W-:Y:S01]  /*1400*/  SEL R166, RZ, 0x1, P0 ;  /* 0x00000001ffa67807 */ /* 0x000fe20000000000 */
[----:B------:R-:W-:Y:S01]  /*1410*/  IMAD.IADD R152, R152, 0x1, -R5 ;  /* 0x0000000198987824 */ /* 0x000fe200078e0a05 */
[----:B------:R-:W-:Y:S01]  /*1420*/  UIADD3 UR46, UR43, 0x30, URZ ;  /* 0x000000302b2e7890 */ /* 0x000fe2000fffe03f */
[----:B------:R-:W-:Y:S01]  /*1430*/  SHF.R.S32.HI R5, RZ, 0x5, R4 ;  /* 0x00000005ff057819 */ /* 0x000fe20000011404 */
[----:B------:R-:W-:Y:S01]  /*1440*/  ULOP3.LUT UR36, UR42, 0x1, URZ, 0xfc, !UPT ;  /* 0x000000012a247892 */ /* 0x000fe2000f8efc3f */
[C---:B------:R-:W-:Y:S01]  /*1450*/  LOP3.LUT R158, R156.reuse, 0x8, RZ, 0xc0, !PT ;  /* 0x000000089c9e7812 */ /* 0x040fe200078ec0ff */
[----:B------:R-:W-:Y:S01]  /*1460*/  UIADD3 UR47, -UR47, UR37, URZ ;  /* 0x000000252f2f7290 */ /* 0x000fe2000fffe13f */
[--C-:B------:R-:W-:Y:S01]  /*1470*/  SHF.R.S32.HI R153, RZ, 0x1f, R152.reuse ;  /* 0x0000001fff997819 */ /* 0x100fe20000011498 */
[C-C-:B------:R-:W-:Y:S01]  /*1480*/  IMAD R159, R5.reuse, -0x10, -R152.reuse ;  /* 0xfffffff0059f7824 */ /* 0x140fe200078e0a98 */
[----:B------:R-:W-:Y:S01]  /*1490*/  LOP3.LUT R156, R156, 0x8, RZ, 0xc, !PT ;  /* 0x000000089c9c7812 */ /* 0x000fe200078e0cff */
[----:B------:R-:W-:Y:S01]  /*14a0*/  IMAD.U32 R155, RZ, RZ, UR46 ;  /* 0x0000002eff9b7e24 */ /* 0x000fe2000f8e00ff */
[----:B------:R-:W-:Y:S01]  /*14b0*/  LOP3.LUT R158, R158, 0x18, RZ, 0x3c, !PT ;  /* 0x000000189e9e7812 */ /* 0x000fe200078e3cff */
[----:B------:R-:W-:Y:S01]  /*14c0*/  IMAD.WIDE R152, R5, 0x10, R152 ;  /* 0x0000001005987825 */ /* 0x000fe200078e0298 */
[----:B------:R-:W-:-:S03]  /*14d0*/  USEL UR48, URZ, 0x1, !UP0 ;  /* 0x000000013f307887 */ /* 0x000fc6000c000000 */
[----:B------:R-:W-:Y:S02]  /*14e0*/  VIADD R157, R155, UR45 ;  /* 0x0000002d9b9d7c36 */ /* 0x000fe40008000000 */
[----:B------:R-:W-:-:S07]  /*14f0*/  VIADD R159, R159, UR6 ;  /* 0x000000069f9f7c36 */ /* 0x000fce0008000000 */
.L_x_289:
[----:B------:R-:W-:Y:S01]  /*1500*/  SHF.L.U32 R0, R166, 0x1f, RZ ;  /* 0x0000001fa6007819 */ /* 0x000fe200000006ff */
[----:B------:R-:W-:Y:S02]  /*1510*/  ULDC UR4, c[0x0][0x28c] ;  /* 0x0000a30000047ab9 */ /* 0x000fe40000000800 */
[----:B------:R-:W-:Y:S01]  /*1520*/  ISETP.LT.AND P1, PT, RZ, UR4, PT ;  /* 0x00000004ff007c0c */ /* 0x000fe2000bf21270 */
[----:B------:R-:W0:Y:S02]  /*1530*/  SYNCS.PHASECHK.TRANS64.TRYWAIT P0, [R155+UR45], R0 ;  /* 0x000000009b0075a7 */ /* 0x000e24000800016d */
[----:B0-234-:R-:W-:Y:S10]  /*1540*/  @!P0 BRA `(.L_x_14) ;  /* 0x000000a000d08947 */ /* 0x01dff40003800000 */
.L_x_309:
[----:B------:R-:W-:Y:S05]  /*1550*/  @P1 BRA `(.L_x_15) ;  /* 0x0000000000401947 */ /* 0x000fea0003800000 */
[----:B0-----:R-:W-:Y:S01]  /*1560*/  MOV R0, 0x0 ;  /* 0x0000000000007802 */ /* 0x001fe20000000f00 */
[----:B------:R-:W-:Y:S01]  /*1570*/  ULDC.64 UR4, c[0x4][0x68] ;  /* 0x01001a0000047ab9 */ /* 0x000fe20000000a00 */
[----:B------:R-:W-:Y:S01]  /*1580*/  ULDC.64 UR6, c[0x4][0x8] ;  /* 0x0100020000067ab9 */ /* 0x000fe20000000a00 */
[----:B------:R-:W-:Y:S01]  /*1590*/  IMAD.U32 R4, RZ, RZ, UR4 ;  /* 0x00000004ff047e24 */ /* 0x000fe2000f8e00ff */
[----:B------:R0:W1:Y:S01]  /*15a0*/  LDC.64 R14, c[0x4][R0] ;  /* 0x01000000000e7b82 */ /* 0x0000620000000a00 */
[----:B------:R-:W-:Y:S01]  /*15b0*/  IMAD.U32 R5, RZ, RZ, UR5 ;  /* 0x00000005ff057e24 */ /* 0x000fe2000f8e00ff */
[----:B------:R-:W-:Y:S01]  /*15c0*/  ULDC.64 UR4, c[0x4][0x70] ;  /* 0x01001c0000047ab9 */ /* 0x000fe20000000a00 */
[----:B------:R-:W-:Y:S02]  /*15d0*/  IMAD.U32 R10, RZ, RZ, UR6 ;  /* 0x00000006ff0a7e24 */ /* 0x000fe4000f8e00ff */
[----:B------:R-:W-:Y:S02]  /*15e0*/  IMAD.U32 R6, RZ, RZ, UR4 ;  /* 0x00000004ff067e24 */ /* 0x000fe4000f8e00ff */
[----:B------:R-:W-:-:S02]  /*15f0*/  IMAD.U32 R7, RZ, RZ, UR5 ;  /* 0x00000005ff077e24 */ /* 0x000fc4000f8e00ff */
[----:B------:R-:W-:Y:S02]  /*1600*/  IMAD.U32 R11, RZ, RZ, UR7 ;  /* 0x00000007ff0b7e24 */ /* 0x000fe4000f8e00ff */
[----:B------:R-:W-:Y:S02]  /*1610*/  IMAD.MOV.U32 R8, RZ, RZ, 0x1e1 ;  /* 0x000001e1ff087424 */ /* 0x000fe400078e00ff */
[----:B------:R-:W-:Y:S02]  /*1620*/  IMAD.MOV.U32 R12, RZ, RZ, 0x1 ;  /* 0x00000001ff0c7424 */ /* 0x000fe400078e00ff */
[----:B0-----:R-:W-:-:S07]  /*1630*/  IMAD.MOV.U32 R13, RZ, RZ, RZ ;  /* 0x000000ffff0d7224 */ /* 0x001fce00078e00ff */
[----:B------:R-:W-:-:S07]  /*1640*/  LEPC R20, `(.L_x_15) ;  /* 0x000000001014794e */ /* 0x000fce0000000000 */
[----:B-1---5:R-:W-:Y:S05]  /*1650*/  CALL.ABS.NOINC R14 ;  /* 0x000000000e007343 */ /* 0x022fea0003c00000 */
.L_x_15:
[----:B0-----:R-:W-:-:S05]  /*1660*/  IMAD.U32 R0, RZ, RZ, UR36 ;  /* 0x00000024ff007e24 */ /* 0x001fca000f8e00ff */
[----:B------:R-:W-:-:S13]  /*1670*/  ISETP.NE.AND P0, PT, R0, 0x3, PT ;  /* 0x000000030000780c */ /* 0x000fda0003f05270 */
[----:B------:R-:W-:Y:S05]  /*1680*/  @!P0 BRA `(.L_x_16) ;  /* 0x0000000000048947 */ /* 0x000fea0003800000 */
[----:B------:R-:W-:Y:S01]  /*1690*/  BPT.TRAP 0x1 ;  /* 0x000000040000795c */ /* 0x000fe20000300000 */
.L_x_16:
[----:B------:R-:W-:Y:S02]  /*16a0*/  IMAD.U32 R3, RZ, RZ, UR44 ;  /* 0x0000002cff037e24 */ /* 0x000fe4000f8e00ff */
[----:B------:R-:W-:-:S03]  /*16b0*/  IMAD.U32 R0, RZ, RZ, UR48 ;  /* 0x00000030ff007e24 */ /* 0x000fc6000f8e00ff */
[----:B------:R-:W-:Y:S02]  /*16c0*/  LEA R3, R3, UR43, 0x3 ;  /* 0x0000002b03037c11 */ /* 0x000fe4000f8e18ff */
[----:B------:R-:W-:-:S04]  /*16d0*/  SHF.L.U32 R0, R0, 0x1f, RZ ;  /* 0x0000001f00007819 */ /* 0x000fc800000006ff */
[----:B------:R0:W1:Y:S01]  /*16e0*/  SYNCS.PHASECHK.TRANS64.TRYWAIT P1, [R3+URZ], R0 ;  /* 0x00000000030075a7 */ /* 0x000062000802017f */
[----:B------:R-:W-:Y:S05]  /*16f0*/  @!P0 BRA `(.L_x_17) ;  /* 0x0000000000048947 */ /* 0x000fea0003800000 */
[----:B------:R-:W-:Y:S01]  /*1700*/  BPT.TRAP 0x1 ;  /* 0x000000040000795c */ /* 0x000fe20000300000 */
.L_x_17:
[----:B------:R-:W-:-:S05]  /*1710*/  IMAD.U32 R4, RZ, RZ, UR47 ;  /* 0x0000002fff047e24 */ /* 0x000fca000f8e00ff */
[----:B------:R-:W-:Y:S01]  /*1720*/  ISETP.GE.AND P2, PT, R4, 0x1, PT ;  /* 0x000000010400780c */ /* 0x000fe20003f46270 */
[----:B-1----:R-:W-:-:S12]  /*1730*/  @P1 BRA `(.L_x_18) ;  /* 0x0000000000081947 */ /* 0x002fd80003800000 */
[----:B------:R-:W1:Y:S02]  /*1740*/  SYNCS.PHASECHK.TRANS64.TRYWAIT P1, [R3+URZ], R0 ;  /* 0x00000000030075a7 */ /* 0x000e64000802017f */
[----:B-1----:R-:W-:Y:S05]  /*1750*/  @!P1 BRA `(.L_x_19) ;  /* 0x000000a000609947 */ /* 0x002fea0003800000 */
.L_x_18:
[----:B------:R-:W-:Y:S05]  /*1760*/  WARPSYNC.ALL ;  /* 0x0000000000007948 */ /* 0x000fea0003800000 */
[----:B------:R-:W-:Y:S01]  /*1770*/  UIADD3 UR4, UR43, 0x100, URZ ;  /* 0x000001002b047890 */ /* 0x000fe2000fffe03f */
[----:B------:R-:W-:Y:S01]  /*1780*/  WARPGROUP.ARRIVE ;  /* 0x00000000000079c5 */ /* 0x000fe20000000000 */
[----:B------:R-:W-:Y:S02]  /*1790*/  UIADD3 UR5, UR43, 0x8100, URZ ;  /* 0x000081002b057890 */ /* 0x000fe4000fffe03f */
[----:B------:R-:W-:Y:S02]  /*17a0*/  USHF.R.U32.HI UR4, URZ, 0x4, UR4 ;  /* 0x000000043f047899 */ /* 0x000fe40008011604 */
[----:B------:R-:W-:-:S02]  /*17b0*/  USHF.R.U32.HI UR5, URZ, 0x4, UR5 ;  /* 0x000000043f057899 */ /* 0x000fc40008011605 */
[----:B------:R-:W-:Y:S02]  /*17c0*/  ULOP3.LUT UR4, UR4, 0x3fff, URZ, 0xc0, !UPT ;  /* 0x00003fff04047892 */ /* 0x000fe4000f8ec03f */
[----:B------:R-:W-:Y:S02]  /*17d0*/  ULOP3.LUT UR5, UR5, 0x3fff, URZ, 0xc0, !UPT ;  /* 0x00003fff05057892 */ /* 0x000fe4000f8ec03f */
[----:B------:R-:W-:Y:S02]  /*17e0*/  ULOP3.LUT UR4, UR4, 0x10000, URZ, 0xfc, !UPT ;  /* 0x0001000004047892 */ /* 0x000fe4000f8efc3f */
[----:B------:R-:W-:Y:S02]  /*17f0*/  ULOP3.LUT UR5, UR5, 0x10000, URZ, 0xfc, !UPT ;  /* 0x0001000005057892 */ /* 0x000fe4000f8efc3f */
[----:B------:R-:W-:Y:S02]  /*1800*/  ULEA UR7, UR44, UR4, 0xa ;  /* 0x000000042c077291 */ /* 0x000fe4000f8e503f */
[----:B------:R-:W-:Y:S01]  /*1810*/  ULEA UR6, UR44, UR5, 0xc ;  /* 0x000000052c067291 */ /* 0x000fe2000f8e603f */
[----:B------:R-:W-:Y:S01]  /*1820*/  UMOV UR9, 0x40000040 ;  /* 0x4000004000097882 */ /* 0x000fe20000000000 */
[----:B------:R-:W-:-:S03]  /*1830*/  UMOV UR11, 0x40000040 ;  /* 0x40000040000b7882 */ /* 0x000fc60000000000 */
[----:B------:R-:W-:Y:S02]  /*1840*/  UMOV UR8, UR7 ;  /* 0x0000000700087c82 */ /* 0x000fe40008000000 */
[----:B------:R-:W-:Y:S02]  /*1850*/  UMOV UR10, UR6 ;  /* 0x00000006000a7c82 */ /* 0x000fe40008000000 */
[----:B------:R-:W-:Y:S01]  /*1860*/  HGMMA.64x256x8.F32.TF32 R24, gdesc[UR8], RZ, !UPT, gsb0 ;  /* 0x07e00000081879f0 */ /* 0x000fe2000c0028ff */
[----:B------:R-:W-:Y:S02]  /*1870*/  UIADD3 UR8, UR7, 0x2, URZ ;  /* 0x0000000207087890 */ /* 0x000fe4000fffe03f */
[----:B------:R-:W-:Y:S01]  /*1880*/  UIADD3 UR10, UR6, 0x2, URZ ;  /* 0x00000002060a7890 */ /* 0x000fe2000fffe03f */
[----:B------:R-:W-:Y:S01]  /*1890*/  UMOV UR9, 0x40000040 ;  /* 0x4000004000097882 */ /* 0x000fe20000000000 */
[----:B------:R-:W-:Y:S01]  /*18a0*/  UMOV UR11, 0x40000040 ;  /* 0x40000040000b7882 */ /* 0x000fe20000000000 */
[----:B------:R-:W-:-:S02]  /*18b0*/  WARPGROUP.DEPBAR.LE gsb0, 0x0 ;  /* 0x00008000000079c5 */ /* 0x000fc40000010000 */
[----:B------:R-:W-:-:S15]  /*18c0*/  WARPGROUP.ARRIVE ;  /* 0x00000000000079c5 */ /* 0x000fde0000000000 */
[----:B------:R-:W-:-:S05]  /*18d0*/  NOP ;  /* 0x0000000000007918 */ /* 0x000fca0000000000 */
[----:B------:R-:W-:Y:S01]  /*18e0*/  HGMMA.64x256x8.F32.TF32 R24, gdesc[UR8], R24, gsb0 ;  /* 0x07e00000081879f0 */ /* 0x000fe20008002818 */
[----:B------:R-:W-:Y:S02]  /*18f0*/  UIADD3 UR8, UR7, 0x4, URZ ;  /* 0x0000000407087890 */ /* 0x000fe4000fffe03f */
[----:B------:R-:W-:Y:S01]  /*1900*/  UIADD3 UR10, UR6, 0x4, URZ ;  /* 0x00000004060a7890 */ /* 0x000fe2000fffe03f */
[----:B------:R-:W-:Y:S01]  /*1910*/  UMOV UR9, 0x40000040 ;  /* 0x4000004000097882 */ /* 0x000fe20000000000 */
[----:B------:R-:W-:Y:S01]  /*1920*/  UMOV UR11, 0x40000040 ;  /* 0x40000040000b7882 */ /* 0x000fe20000000000 */
[----:B------:R-:W-:Y:S02]  /*1930*/  WARPGROUP.DEPBAR.LE gsb0, 0x0 ;  /* 0x00008000000079c5 */ /* 0x000fe40000010000 */
        /* <DEDUP_REMOVED lines=42> */
[----:B------:R-:W-:Y:S03]  /*1be0*/  HGMMA.64x256x8.F32.TF32 R24, gdesc[UR8], R24, gsb0 ;  /* 0x07e00000081879f0 */ /* 0x000fe60008002818 */
[----:B------:R-:W-:Y:S02]  /*1bf0*/  WARPGROUP.DEPBAR.LE gsb0, 0x0 ;  /* 0x00008000000079c5 */ /* 0x000fe40000010000 */
[----:B------:R-:W-:Y:S05]  /*1c00*/  @!P2 BRA `(.L_x_20) ;  /* 0x0000000400a0a947 */ /* 0x000fea0003800000 */
[----:B------:R-:W-:Y:S01]  /*1c10*/  UIADD3 UR6, UR44, 0x1, URZ ;  /* 0x000000012c067890 */ /* 0x000fe2000fffe03f */
[----:B01----:R-:W-:-:S03]  /*1c20*/  IMAD.U32 R0, RZ, RZ, UR47 ;  /* 0x0000002fff007e24 */ /* 0x003fc6000f8e00ff */
[----:B------:R-:W-:-:S04]  /*1c30*/  UISETP.NE.AND UP0, UPT, UR6, 0x2, UPT ;  /* 0x000000020600788c */ /* 0x000fc8000bf05270 */
[----:B------:R-:W-:Y:S02]  /*1c40*/  USEL UR7, URZ, 0x1, UP0 ;  /* 0x000000013f077887 */ /* 0x000fe40008000000 */
[----:B------:R-:W-:Y:S02]  /*1c50*/  USEL UR6, UR6, URZ, UP0 ;  /* 0x0000003f06067287 */ /* 0x000fe40008000000 */
[----:B------:R-:W-:-:S06]  /*1c60*/  ULOP3.LUT UR7, UR48, UR7, URZ, 0x3c, !UPT ;  /* 0x0000000730077292 */ /* 0x000fcc000f8e3c3f */
[----:B------:R-:W-:Y:S01]  /*1c70*/  IMAD.U32 R5, RZ, RZ, UR7 ;  /* 0x00000007ff057e24 */ /* 0x000fe2000f8e00ff */
[----:B------:R-:W-:-:S06]  /*1c80*/  UMOV UR7, UR44 ;  /* 0x0000002c00077c82 */ /* 0x000fcc0008000000 */
.L_x_27:
[----:B01----:R-:W-:Y:S05]  /*1c90*/  @!P0 BRA `(.L_x_21) ;  /* 0x0000000000048947 */ /* 0x003fea0003800000 */
[----:B------:R-:W-:Y:S01]  /*1ca0*/  BPT.TRAP 0x1 ;  /* 0x000000040000795c */ /* 0x000fe20000300000 */
.L_x_21:
[----:B------:R-:W-:Y:S01]  /*1cb0*/  ULEA UR8, UR6, UR43, 0x3 ;  /* 0x0000002b06087291 */ /* 0x000fe2000f8e183f */
[----:B------:R-:W-:-:S08]  /*1cc0*/  SHF.L.U32 R3, R5, 0x1f, RZ ;  /* 0x0000001f05037819 */ /* 0x000fd000000006ff */
[----:B------:R0:W1:Y:S01]  /*1cd0*/  SYNCS.PHASECHK.TRANS64.TRYWAIT P1, [UR8], R3 ;  /* 0x00000003ff0075a7 */ /* 0x0000620008020148 */
[----:B------:R-:W-:Y:S05]  /*1ce0*/  @!P0 BRA `(.L_x_22) ;  /* 0x0000000000048947 */ /* 0x000fea0003800000 */
[----:B------:R-:W-:Y:S01]  /*1cf0*/  BPT.TRAP 0x1 ;  /* 0x000000040000795c */ /* 0x000fe20000300000 */
.L_x_22:
[----:B-1----:R-:W-:Y:S05]  /*1d00*/  @P1 BRA `(.L_x_23) ;  /* 0x0000000000081947 */ /* 0x002fea0003800000 */
[----:B------:R-:W1:Y:S02]  /*1d10*/  SYNCS.PHASECHK.TRANS64.TRYWAIT P1, [UR8], R3 ;  /* 0x00000003ff0075a7 */ /* 0x000e640008020148 */
[----:B-1----:R-:W-:Y:S05]  /*1d20*/  @!P1 BRA `(.L_x_24) ;  /* 0x0000009c00009947 */ /* 0x002fea0003800000 */
.L_x_23:
[----:B------:R-:W-:Y:S01]  /*1d30*/  ULEA UR13, UR6, UR4, 0xa ;  /* 0x00000004060d7291 */ /* 0x000fe2000f8e503f */
[----:B------:R-:W-:Y:S01]  /*1d40*/  WARPGROUP.ARRIVE ;  /* 0x00000000000079c5 */ /* 0x000fe20000000000 */
[----:B------:R-:W-:Y:S01]  /*1d50*/  ULEA UR12, UR6, UR5, 0xc ;  /* 0x00000005060c7291 */ /* 0x000fe2000f8e603f */
[----:B------:R-:W-:Y:S01]  /*1d60*/  UMOV UR9, 0x40000040 ;  /* 0x4000004000097882 */ /* 0x000fe20000000000 */
[----:B------:R-:W-:-:S03]  /*1d70*/  UMOV UR11, 0x40000040 ;  /* 0x40000040000b7882 */ /* 0x000fc60000000000 */
[----:B------:R-:W-:Y:S02]  /*1d80*/  UMOV UR8, UR13 ;  /* 0x0000000d00087c82 */ /* 0x000fe40008000000 */
[----:B------:R-:W-:Y:S02]  /*1d90*/  UMOV UR10, UR12 ;  /* 0x0000000c000a7c82 */ /* 0x000fe40008000000 */
[----:B------:R-:W-:Y:S01]  /*1da0*/  HGMMA.64x256x8.F32.TF32 R24, gdesc[UR8], R24, gsb0 ;  /* 0x07e00000081879f0 */ /* 0x000fe20008002818 */
        /* <DEDUP_REMOVED lines=58> */
[----:B------:R-:W-:Y:S01]  /*2150*/  BPT.TRAP 0x1 ;  /* 0x000000040000795c */ /* 0x000fe20000300000 */
.L_x_25:
[----:B------:R-:W-:Y:S02]  /*2160*/  UISETP.GT.U32.AND UP0, UPT, UR42, 0x1, UPT ;  /* 0x000000012a00788c */ /* 0x000fe4000bf04070 */
[----:B------:R-:W-:-:S04]  /*2170*/  ULEA UR8, UR7, UR43, 0x3 ;  /* 0x0000002b07087291 */ /* 0x000fc8000f8e183f */
[----:B------:R-:W-:Y:S01]  /*2180*/  UIADD3 UR8, UR8, 0x10, URZ ;  /* 0x0000001008087890 */ /* 0x000fe2000fffe03f */
[----:B------:R-:W-:-:S03]  /*2190*/  PLOP3.LUT P1, PT, PT, PT, UP0, 0x80, 0x0 ;  /* 0x000000000000781c */ /* 0x000fc60003f2f008 */
[----:B------:R-:W-:-:S09]  /*21a0*/  UPRMT UR8, URZ, 0x654, UR8 ;  /* 0x000006543f087896 */ /* 0x000fd20008000008 */
[----:B------:R-:W-:Y:S01]  /*21b0*/  SYNCS.ARRIVE.TRANS64.RED.A1T0 RZ, [UR8], RZ ;  /* 0x000000ffffff79a7 */ /* 0x000fe20008100408 */
[----:B------:R-:W-:Y:S05]  /*21c0*/  @P1 BRA `(.L_x_26) ;  /* 0x0000000000041947 */ /* 0x000fea0003800000 */
[----:B------:R-:W-:Y:S01]  /*21d0*/  BPT.TRAP 0x1 ;  /* 0x000000040000795c */ /* 0x000fe20000300000 */
.L_x_26:
[----:B------:R-:W-:Y:S01]  /*21e0*/  UIADD3 UR6, UR6, 0x1, URZ ;  /* 0x0000000106067890 */ /* 0x000fe2000fffe03f */
[C---:B------:R-:W-:Y:S01]  /*21f0*/  ISETP.GT.AND P1, PT, R0.reuse, 0x1, PT ;  /* 0x000000010000780c */ /* 0x040fe20003f24270 */
[----:B------:R-:W-:Y:S01]  /*2200*/  UIADD3 UR7, UR7, 0x1, URZ ;  /* 0x0000000107077890 */ /* 0x000fe2000fffe03f */
[----:B------:R-:W-:Y:S01]  /*2210*/  VIADD R0, R0, 0xffffffff ;  /* 0xffffffff00007836 */ /* 0x000fe20000000000 */
[----:B------:R-:W-:Y:S02]  /*2220*/  UISETP.NE.AND UP0, UPT, UR6, 0x2, UPT ;  /* 0x000000020600788c */ /* 0x000fe4000bf05270 */
[----:B------:R-:W-:Y:S02]  /*2230*/  UISETP.NE.AND UP1, UPT, UR7, 0x2, UPT ;  /* 0x000000020700788c */ /* 0x000fe4000bf25270 */
[----:B------:R-:W-:Y:S02]  /*2240*/  USEL UR8, URZ, 0x1, UP0 ;  /* 0x000000013f087887 */ /* 0x000fe40008000000 */
[----:B------:R-:W-:-:S02]  /*2250*/  USEL UR6, UR6, URZ, UP0 ;  /* 0x0000003f06067287 */ /* 0x000fc40008000000 */
[----:B------:R-:W-:Y:S02]  /*2260*/  USEL UR7, UR7, URZ, UP1 ;  /* 0x0000003f07077287 */ /* 0x000fe40008800000 */
[----:B------:R-:W-:Y:S01]  /*2270*/  LOP3.LUT R5, R5, UR8, RZ, 0x3c, !PT ;  /* 0x0000000805057c12 */ /* 0x000fe2000f8e3cff */
[----:B------:R-:W-:Y:S09]  /*2280*/  @P1 BRA `(.L_x_27) ;  /* 0xfffffff800801947 */ /* 0x000ff2000383ffff */
.L_x_20:
[----:B------:R-:W-:Y:S01]  /*2290*/  ULDC UR6, c[0x0][0x28c] ;  /* 0x0000a30000067ab9 */ /* 0x000fe20000000800 */
[----:B------:R2:W-:Y:S01]  /*22a0*/  SYNCS.ARRIVE.TRANS64.A1T0 RZ, [R156+UR46], RZ ;  /* 0x000000ff9cff79a7 */ /* 0x0005e2000810002e */
[----:B------:R-:W-:-:S06]  /*22b0*/  UISETP.GE.AND UP0, UPT, UR6, 0x1, UPT ;  /* 0x000000010600788c */ /* 0x000fcc000bf06270 */
[----:B------:R-:W-:-:S13]  /*22c0*/  PLOP3.LUT P1, PT, PT, PT, UP0, 0x80, 0x0 ;  /* 0x000000000000781c */ /* 0x000fda0003f2f008 */
[----:B--2---:R-:W-:Y:S05]  /*22d0*/  @!P1 BRA `(.L_x_28) ;  /* 0x0000000000309947 */ /* 0x004fea0003800000 */
[----:B------:R-:W-:Y:S05]  /*22e0*/  @!P0 BRA `(.L_x_29) ;  /* 0x0000000000048947 */ /* 0x000fea0003800000 */
[----:B------:R-:W-:Y:S01]  /*22f0*/  BPT.TRAP 0x1 ;  /* 0x000000040000795c */ /* 0x000fe20000300000 */
.L_x_29:
[----:B------:R-:W-:Y:S02]  /*2300*/  UIADD3 UR4, UR47, UR44, URZ ;  /* 0x0000002c2f047290 */ /* 0x000fe4000fffe03f */
[----:B------:R-:W-:Y:S02]  /*2310*/  UISETP.GT.U32.AND UP0, UPT, UR42, 0x1, UPT ;  /* 0x000000012a00788c */ /* 0x000fe4000bf04070 */
[----:B------:R-:W-:-:S04]  /*2320*/  USHF.L.U32 UR4, UR4, 0x3, URZ ;  /* 0x0000000304047899 */ /* 0x000fc8000800063f */
[----:B------:R-:W-:Y:S01]  /*2330*/  ULOP3.LUT UR4, UR4, 0x8, URZ, 0xc0, !UPT ;  /* 0x0000000804047892 */ /* 0x000fe2000f8ec03f */
[----:B------:R-:W-:-:S03]  /*2340*/  PLOP3.LUT P0, PT, PT, PT, UP0, 0x80, 0x0 ;  /* 0x000000000000781c */ /* 0x000fc60003f0f008 */
[----:B------:R-:W-:-:S04]  /*2350*/  UIADD3 UR4, UR43, 0x10, UR4 ;  /* 0x000000102b047890 */ /* 0x000fc8000fffe004 */
[----:B------:R-:W-:-:S09]  /*2360*/  UPRMT UR4, URZ, 0x654, UR4 ;  /* 0x000006543f047896 */ /* 0x000fd20008000004 */
[----:B------:R-:W-:Y:S01]  /*2370*/  SYNCS.ARRIVE.TRANS64.RED.A1T0 RZ, [UR4], RZ ;  /* 0x000000ffffff79a7 */ /* 0x000fe20008100404 */
[----:B------:R-:W-:Y:S05]  /*2380*/  @P0 BRA `(.L_x_28) ;  /* 0x0000000000040947 */ /* 0x000fea0003800000 */
[----:B------:R-:W-:Y:S01]  /*2390*/  BPT.TRAP 0x1 ;  /* 0x000000040000795c */ /* 0x000fe20000300000 */
.L_x_28:
[----:B01----:R-:W-:Y:S01]  /*23a0*/  SHF.L.U32 R0, R166, 0x1f, RZ ;  /* 0x0000001fa6007819 */ /* 0x003fe200000006ff */
[----:B------:R-:W-:Y:S01]  /*23b0*/  ULEA UR7, UR37, UR44, 0x1 ;  /* 0x0000002c25077291 */ /* 0x000fe2000f8e083f */
[----:B------:R-:W0:Y:S01]  /*23c0*/  LDC R7, c[0x0][0x288] ;  /* 0x0000a200ff077b82 */ /* 0x000e220000000800 */
[----:B------:R-:W-:Y:S01]  /*23d0*/  UIADD3 UR4, UR6, 0x7e, URZ ;  /* 0x0000007e06047890 */ /* 0x000fe2000fffe03f */
[----:B------:R-:W-:Y:S01]  /*23e0*/  IMAD.SHL.U32 R12, R154, 0x2, RZ ;  /* 0x000000029a0c7824 */ /* 0x000fe200078e00ff */
[----:B------:R-:W-:Y:S02]  /*23f0*/  USHF.R.U32.HI UR5, URZ, 0x1, UR7 ;  /* 0x000000013f057899 */ /* 0x000fe40008011607 */
[----:B------:R-:W-:Y:S02]  /*2400*/  UISETP.GT.U32.AND UP0, UPT, UR7, 0x1, UPT ;  /* 0x000000010700788c */ /* 0x000fe4000bf04070 */
[----:B------:R-:W-:Y:S01]  /*2410*/  ULOP3.LUT UR5, UR5, 0x1, URZ, 0xc0, !UPT ;  /* 0x0000000105057892 */ /* 0x000fe2000f8ec03f */
[----:B------:R-:W1:Y:S01]  /*2420*/  SYNCS.PHASECHK.TRANS64.TRYWAIT P0, [R155+UR45+0x10], R0 ;  /* 0x000010009b0075a7 */ /* 0x000e62000800016d */
[----:B------:R-:W-:Y:S01]  /*2430*/  UISETP.LT.U32.AND UP0, UPT, UR4, 0x7f, UP0 ;  /* 0x0000007f0400788c */ /* 0x000fe20008701070 */
[----:B------:R-:W-:Y:S01]  /*2440*/  SHF.R.S32.HI R13, RZ, 0x1f, R12 ;  /* 0x0000001fff0d7819 */ /* 0x000fe2000001140c */
[----:B------:R-:W-:-:S02]  /*2450*/  UISETP.NE.U32.AND UP1, UPT, UR5, 0x1, UPT ;  /* 0x000000010500788c */ /* 0x000fc4000bf25070 */
[----:B------:R-:W-:Y:S02]  /*2460*/  USEL UR5, URZ, 0x1, !UP0 ;  /* 0x000000013f057887 */ /* 0x000fe4000c000000 */
[----:B------:R-:W-:-:S04]  /*2470*/  UISETP.GT.U32.AND UP1, UPT, UR4, 0x7e, !UP1 ;  /* 0x0000007e0400788c */ /* 0x000fc8000cf24070 */
[----:B------:R-:W-:-:S04]  /*2480*/  USEL UR4, URZ, 0x1, !UP1 ;  /* 0x000000013f047887 */ /* 0x000fc8000c800000 */
[----:B------:R-:W-:Y:S01]  /*2490*/  ULOP3.LUT UR48, UR4, UR48, UR5, 0x96, !UPT ;  /* 0x0000003004307292 */ /* 0x000fe2000f8e9605 */
[----:B01----:R-:W-:Y:S11]  /*24a0*/  @!P0 BRA `(.L_x_30) ;  /* 0x0000009400388947 */ /* 0x003ff60003800000 */
.L_x_310:
[----:B------:R-:W-:Y:S01]  /*24b0*/  IMAD.SHL.U32 R6, R18, 0x40, RZ ;  /* 0x0000004012067824 */ /* 0x000fe200078e00ff */
[----:B------:R-:W-:Y:S01]  /*24c0*/  ULDC UR6, c[0x0][0x284] ;  /* 0x0000a10000067ab9 */ /* 0x000fe20000000800 */
[----:B------:R-:W-:Y:S01]  /*24d0*/  IMAD.SHL.U32 R14, R2, 0x100, RZ ;  /* 0x00000100020e7824 */ /* 0x000fe200078e00ff */
[----:B------:R-:W-:Y:S01]  /*24e0*/  SHF.R.S32.HI R161, RZ, 0x1f, R19 ;  /* 0x0000001fffa17819 */ /* 0x000fe20000011413 */
[----:B------:R-:W-:Y:S01]  /*24f0*/  ULDC.64 UR4, c[0x0][0x5d0] ;  /* 0x0001740000047ab9 */ /* 0x000fe20000000a00 */
[----:B------:R-:W-:Y:S01]  /*2500*/  ISETP.GE.AND P0, PT, R6, UR6, PT ;  /* 0x0000000606007c0c */ /* 0x000fe2000bf06270 */
[----:B------:R-:W-:Y:S01]  /*2510*/  IMAD.WIDE.U32 R2, R19, UR4, R12 ;  /* 0x0000000413027c25 */ /* 0x000fe2000f8e000c */
[----:B------:R-:W-:Y:S01]  /*2520*/  SHF.R.S32.HI R15, RZ, 0x1f, R14 ;  /* 0x0000001fff0f7819 */ /* 0x000fe2000001140e */
[----:B------:R-:W-:Y:S01]  /*2530*/  ULOP3.LUT UR44, UR44, 0x1, URZ, 0xc0, !UPT ;  /* 0x000000012c2c7892 */ /* 0x000fe2000f8ec03f */
[C---:B------:R-:W-:Y:S01]  /*2540*/  ISETP.GE.OR P0, PT, R14.reuse, R7, P0 ;  /* 0x000000070e00720c */ /* 0x040fe20000706670 */
[----:B0-----:R-:W-:Y:S01]  /*2550*/  IMAD R0, R161, UR4, RZ ;  /* 0x00000004a1007c24 */ /* 0x001fe2000f8e02ff */
[----:B------:R-:W-:-:S03]  /*2560*/  IADD3 R4, P1, R14, R2, RZ ;  /* 0x000000020e047210 */ /* 0x000fc60007f3e0ff */
[----:B------:R-:W-:-:S05]  /*2570*/  IMAD R5, R19, UR5, R0 ;  /* 0x0000000513057c24 */ /* 0x000fca000f8e0200 */
[----:B------:R-:W-:-:S03]  /*2580*/  IADD3.X R5, R15, R3, R5, P1, !PT ;  /* 0x000000030f057210 */ /* 0x000fc60000ffe405 */
[----:B------:R-:W-:Y:S05]  /*2590*/  @P0 BRA `(.L_x_31) ;  /* 0x0000007c000c0947 */ /* 0x000fea0003800000 */
[----:B------:R-:W0:Y:S01]  /*25a0*/  LDC.64 R10, c[0x0][0x5c8] ;  /* 0x00017200ff0a7b82 */ /* 0x000e220000000a00 */
[----:B-----5:R-:W-:Y:S01]  /*25b0*/  FSETP.NEU.AND P0, PT, R22, RZ, PT ;  /* 0x000000ff1600720b */ /* 0x020fe20003f0d000 */
[----:B------:R-:W-:Y:S01]  /*25c0*/  IMAD R3, R154, -0x2, R7 ;  /* 0xfffffffe9a037824 */ /* 0x000fe200078e0207 */
[----:B------:R-:W-:Y:S01]  /*25d0*/  BSSY B0, `(.L_x_31) ;  /* 0x00007bf000007945 */ /* 0x000fe20003800000 */
[----:B------:R-:W-:-:S04]  /*25e0*/  IMAD.WIDE R168, R18, 0x40, R152 ;  /* 0x0000004012a87825 */ /* 0x000fc800078e0298 */
[----:B------:R-:W-:Y:S02]  /*25f0*/  IMAD.IADD R0, R3, 0x1, -R14 ;  /* 0x0000000103007824 */ /* 0x000fe400078e0a0e */
[----:B------:R-:W-:-:S03]  /*2600*/  IMAD.IADD R2, R159, 0x1, -R6 ;  /* 0x000000019f027824 */ /* 0x000fc600078e0a06 */
[----:B------:R-:W-:-:S04]  /*2610*/  ISETP.GT.AND P2, PT, R0, RZ, PT ;  /* 0x000000ff0000720c */ /* 0x000fc80003f44270 */
[----:B------:R-:W-:Y:S01]  /*2620*/  ISETP.GT.AND P4, PT, R2, RZ, P2 ;  /* 0x000000ff0200720c */ /* 0x000fe20001784270 */
[-C--:B0-----:R-:W-:Y:S02]  /*2630*/  IMAD R3, R169, R10.reuse, RZ ;  /* 0x0000000aa9037224 */ /* 0x081fe400078e02ff */
[----:B------:R-:W-:-:S04]  /*2640*/  IMAD.WIDE.U32 R170, R168, R10, R4 ;  /* 0x0000000aa8aa7225 */ /* 0x000fc800078e0004 */
[----:B------:R-:W-:-:S04]  /*2650*/  IMAD R3, R168, R11, R3 ;  /* 0x0000000ba8037224 */ /* 0x000fc800078e0203 */
[----:B------:R-:W-:Y:S01]  /*2660*/  IMAD.IADD R175, R171, 0x1, R3 ;  /* 0x00000001abaf7824 */ /* 0x000fe200078e0203 */
[----:B------:R-:W-:Y:S06]  /*2670*/  @!P0 BRA `(.L_x_32) ;  /* 0x0000005400988947 */ /* 0x000fec0003800000 */
[----:B------:R-:W0:Y:S01]  /*2680*/  LDC.64 R20, c[0x0][0x5b8] ;  /* 0x00016e00ff147b82 */ /* 0x000e220000000a00 */
[----:B------:R-:W-:-:S07]  /*2690*/  ULDC.64 UR4, c[0x0][0x5c0] ;  /* 0x0001700000047ab9 */ /* 0x000fce0000000a00 */
[----:B------:R-:W1:Y:S08]  /*26a0*/  LDC.64 R172, c[0x0][0x5b0] ;  /* 0x00016c00ffac7b82 */ /* 0x000e700000000a00 */
[----:B------:R-:W2:Y:S01]  /*26b0*/  LDC.64 R8, c[0x0][0x5a8] ;  /* 0x00016a00ff087b82 */ /* 0x000ea20000000a00 */
[-C--:B0-----:R-:W-:Y:S02]  /*26c0*/  IMAD R6, R161, R20.reuse, RZ ;  /* 0x00000014a1067224 */ /* 0x081fe400078e02ff */
[----:B------:R-:W-:-:S04]  /*26d0*/  IMAD.WIDE.U32 R4, R19, R20, R12 ;  /* 0x0000001413047225 */ /* 0x000fc800078e000c */
[----:B------:R-:W-:Y:S01]  /*26e0*/  IMAD R167, R19, R21, R6 ;  /* 0x0000001513a77224 */ /* 0x000fe200078e0206 */
[----:B------:R-:W-:Y:S01]  /*26f0*/  IADD3 R160, P0, R14, R4, RZ ;  /* 0x000000040ea07210 */ /* 0x000fe20007f1e0ff */
[----:B-1----:R-:W-:-:S03]  /*2700*/  IMAD R3, R169, R172, RZ ;  /* 0x000000aca9037224 */ /* 0x002fc600078e02ff */
[----:B------:R-:W-:Y:S01]  /*2710*/  IADD3.X R161, R15, R5, R167, P0, !PT ;  /* 0x000000050fa17210 */ /* 0x000fe200007fe4a7 */
[C---:B------:R-:W-:Y:S02]  /*2720*/  IMAD R169, R168.reuse, R173, R3 ;  /* 0x000000ada8a97224 */ /* 0x040fe400078e0203 */
[----:B------:R-:W-:-:S04]  /*2730*/  IMAD.WIDE.U32 R4, R168, R172, R160 ;  /* 0x000000aca8047225 */ /* 0x000fc800078e00a0 */
[----:B------:R-:W-:Y:S01]  /*2740*/  IMAD.IADD R3, R5, 0x1, R169 ;  /* 0x0000000105037824 */ /* 0x000fe200078e02a9 */
[----:B--2---:R-:W-:-:S04]  /*2750*/  LEA R6, P0, R4, R8, 0x2 ;  /* 0x0000000804067211 */ /* 0x004fc800078010ff */
[----:B------:R-:W-:-:S05]  /*2760*/  LEA.HI.X R7, R4, R9, R3, 0x2, P0 ;  /* 0x0000000904077211 */ /* 0x000fca00000f1403 */
[----:B------:R0:W2:Y:S01]  /*2770*/  @P4 LDG.E.LTC128B R3, desc[UR50][R6.64] ;  /* 0x0000003206034981 */ /* 0x0000a2000c1e1920 */
[----:B------:R-:W-:Y:S01]  /*2780*/  IMAD.WIDE.U32 R4, R168, R172, R14 ;  /* 0x000000aca8047225 */ /* 0x000fe200078e000e */
[C---:B------:R-:W-:Y:S01]  /*2790*/  SHF.L.U64.HI R165, R172.reuse, 0x3, R173 ;  /* 0x00000003aca57819 */ /* 0x040fe200000102ad */
[----:B------:R-:W-:Y:S02]  /*27a0*/  BSSY B1, `(.L_x_33) ;  /* 0x0000014000017945 */ /* 0x000fe40003800000 */
[----:B------:R-:W-:Y:S01]  /*27b0*/  IMAD.SHL.U32 R164, R172, 0x8, RZ ;  /* 0x00000008aca47824 */ /* 0x000fe200078e00ff */
[----:B------:R-:W-:Y:S02]  /*27c0*/  IADD3 R162, P0, R12, R4, RZ ;  /* 0x000000040ca27210 */ /* 0x000fe40007f1e0ff */
[----:B------:R-:W-:Y:S01]  /*27d0*/  LEA R4, P1, R170, UR4, 0x2 ;  /* 0x00000004aa047c11 */ /* 0x000fe2000f8210ff */
[----:B------:R-:W-:Y:S01]  /*27e0*/  IMAD.WIDE.U32 R164, R168, R172, R164 ;  /* 0x000000aca8a47225 */ /* 0x000fe200078e00a4 */
[----:B------:R-:W-:-:S02]  /*27f0*/  IADD3.X R163, R13, R169, R5, P0, !PT ;  /* 0x000000a90da37210 */ /* 0x000fc400007fe405 */
[----:B------:R-:W-:Y:S02]  /*2800*/  LEA.HI.X R5, R170, UR5, R175, 0x2, P1 ;  /* 0x00000005aa057c11 */ /* 0x000fe400088f14af */
[----:B------:R-:W-:Y:S01]  /*2810*/  ISETP.GT.AND P0, PT, R0, 0x1, PT ;  /* 0x000000010000780c */ /* 0x000fe20003f04270 */
[----:B------:R-:W-:-:S03]  /*2820*/  IMAD.WIDE.U32 R162, R19, R20, R162 ;  /* 0x0000001413a27225 */ /* 0x000fc600078e00a2 */
[----:B------:R-:W-:Y:S01]  /*2830*/  ISETP.GT.AND P1, PT, R2, RZ, P0 ;  /* 0x000000ff0200720c */ /* 0x000fe20000724270 */
[----:B0-----:R-:W-:Y:S01]  /*2840*/  IMAD.IADD R7, R167, 0x1, R163 ;  /* 0x00000001a7077824 */ /* 0x001fe200078e02a3 */
[----:B------:R-:W-:-:S04]  /*2850*/  LEA R6, P3, R162, R8, 0x2 ;  /* 0x00000008a2067211 */ /* 0x000fc800078610ff */
[----:B------:R-:W-:Y:S02]  /*2860*/  LEA.HI.X R7, R162, R9, R7, 0x2, P3 ;  /* 0x00000009a2077211 */ /* 0x000fe400018f1407 */
[----:B--2---:R-:W-:-:S05]  /*2870*/  LOP3.LUT R21, R3, 0xffffe000, RZ, 0xc0, !PT ;  /* 0xffffe00003157812 */ /* 0x004fca00078ec0ff */
[----:B------:R-:W-:-:S04]  /*2880*/  FMUL R21, R21, R22 ;  /* 0x0000001615157220 */ /* 0x000fc80000400000 */
[----:B------:R-:W-:-:S05]  /*2890*/  FFMA R21, R24, R23, R21 ;  /* 0x0000001718157223 */ /* 0x000fca0000000015 */
[----:B------:R-:W-:-:S05]  /*28a0*/  F2FP.TF32.F32.PACK_B R21, R21 ;  /* 0x00000015ff15723e */ /* 0x000fca00024050ff */
[----:B------:R0:W-:Y:S01]  /*28b0*/  @P4 STG.E desc[UR50][R4.64], R21 ;  /* 0x0000001504004986 */ /* 0x0001e2000c101932 */
[----:B------:R-:W-:Y:S05]  /*28c0*/  @!P1 BRA `(.L_x_34) ;  /* 0x0000000000049947 */ /* 0x000fea0003800000 */
[----:B------:R1:W5:Y:S02]  /*28d0*/  LDG.E.LTC128B R3, desc[UR50][R6.64+0x4] ;  /* 0x0000043206037981 */ /* 0x000364000c1e1920 */
.L_x_34:
[----:B------:R-:W-:Y:S05]  /*28e0*/  BSYNC B1 ;  /* 0x0000000000017941 */ /* 0x000fea0003800000 */
.L_x_33:
[----:B0----5:R-:W-:Y:S01]  /*28f0*/  LOP3.LUT R21, R3, 0xffffe000, RZ, 0xc0, !PT ;  /* 0xffffe00003157812 */ /* 0x021fe200078ec0ff */
[----:B------:R-:W-:Y:S01]  /*2900*/  IMAD.IADD R169, R169, 0x1, R165 ;  /* 0x00000001a9a97824 */ /* 0x000fe200078e02a5 */
[----:B------:R-:W-:Y:S02]  /*2910*/  IADD3 R160, P3, R160, R164, RZ ;  /* 0x000000a4a0a07210 */ /* 0x000fe40007f7e0ff */
[----:B------:R-:W-:Y:S01]  /*2920*/  ISETP.GT.AND P2, PT, R2, 0x8, P2 ;  /* 0x000000080200780c */ /* 0x000fe20001744270 */
[----:B------:R-:W-:Y:S02]  /*2930*/  FMUL R18, R21, R22 ;  /* 0x0000001615127220 */ /* 0x000fe40000400000 */
[----:B------:R-:W-:Y:S01]  /*2940*/  IMAD.X R161, R169, 0x1, R161, P3 ;  /* 0x00000001a9a17824 */ /* 0x000fe200018e06a1 */
[----:B------:R-:W-:Y:S01]  /*2950*/  LEA R24, P3, R160, R8, 0x2 ;  /* 0x00000008a0187211 */ /* 0x000fe200078610ff */
[----:B------:R-:W-:Y:S01]  /*2960*/  FFMA R163, R25, R23, R18 ;  /* 0x0000001719a37223 */ /* 0x000fe20000000012 */
[----:B------:R-:W-:-:S02]  /*2970*/  IMAD.MOV.U32 R18, RZ, RZ, R3 ;  /* 0x000000ffff127224 */ /* 0x000fc400078e0003 */
[----:B------:R-:W-:Y:S02]  /*2980*/  LEA.HI.X R25, R160, R9, R161, 0x2, P3 ;  /* 0x00000009a0197211 */ /* 0x000fe400018f14a1 */
[----:B------:R-:W-:-:S05]  /*2990*/  F2FP.TF32.F32.PACK_B R163, R163 ;  /* 0x000000a3ffa3723e */ /* 0x000fca00024050ff */
[----:B------:R0:W-:Y:S04]  /*29a0*/  @P1 STG.E desc[UR50][R4.64+0x4], R163 ;  /* 0x000004a304001986 */ /* 0x0001e8000c101932 */
[----:B------:R-:W2:Y:S01]  /*29b0*/  @P2 LDG.E.LTC128B R18, desc[UR50][R24.64] ;  /* 0x0000003218122981 */ /* 0x000ea2000c1e1920 */
[----:B------:R-:W-:Y:S01]  /*29c0*/  IADD3 R12, P1, P3, R12, R164, R14 ;  /* 0x000000a40c0c7210 */ /* 0x000fe20007b3e00e */
[----:B------:R-:W-:Y:S01]  /*29d0*/  BSSY B1, `(.L_x_35) ;  /* 0x0000011000017945 */ /* 0x000fe20003800000 */
[C---:B------:R-:W-:Y:S02]  /*29e0*/  SHF.L.U64.HI R11, R10.reuse, 0x5, R11 ;  /* 0x000000050a0b7819 */ /* 0x040fe4000001020b */
[----:B------:R-:W-:Y:S02]  /*29f0*/  IADD3.X R13, R13, R169, R15, P1, P3 ;  /* 0x000000a90d0d7210 */ /* 0x000fe40000fe640f */
[----:B------:R-:W-:-:S02]  /*2a00*/  LEA R10, P1, R10, R4, 0x5 ;  /* 0x000000040a0a7211 */ /* 0x000fc400078228ff */
[----:B------:R-:W-:Y:S01]  /*2a10*/  ISETP.GT.AND P0, PT, R2, 0x8, P0 ;  /* 0x000000080200780c */ /* 0x000fe20000704270 */
[----:B------:R-:W-:-:S04]  /*2a20*/  IMAD.WIDE.U32 R20, R19, R20, R12 ;  /* 0x0000001413147225 */ /* 0x000fc800078e000c */
[----:B------:R-:W-:Y:S01]  /*2a30*/  IMAD.X R11, R11, 0x1, R5, P1 ;  /* 0x000000010b0b7824 */ /* 0x000fe200008e0605 */
[----:B------:R-:W-:Y:S02]  /*2a40*/  LEA R8, P3, R20, R8, 0x2 ;  /* 0x0000000814087211 */ /* 0x000fe400078610ff */
[----:B--2---:R-:W-:-:S05]  /*2a50*/  LOP3.LUT R3, R18, 0xffffe000, RZ, 0xc0, !PT ;  /* 0xffffe00012037812 */ /* 0x004fca00078ec0ff */
[----:B------:R-:W-:-:S04]  /*2a60*/  FMUL R3, R3, R22 ;  /* 0x0000001603037220 */ /* 0x000fc80000400000 */
[----:B------:R-:W-:Y:S01]  /*2a70*/  FFMA R13, R26, R23, R3 ;  /* 0x000000171a0d7223 */ /* 0x000fe20000000003 */
[----:B------:R-:W-:-:S04]  /*2a80*/  IMAD.IADD R3, R167, 0x1, R21 ;  /* 0x00000001a7037824 */ /* 0x000fc800078e0215 */
[----:B------:R-:W-:Y:S02]  /*2a90*/  F2FP.TF32.F32.PACK_B R13, R13 ;  /* 0x0000000dff0d723e */ /* 0x000fe400024050ff */
[----:B------:R-:W-:-:S03]  /*2aa0*/  LEA.HI.X R9, R20, R9, R3, 0x2, P3 ;  /* 0x0000000914097211 */ /* 0x000fc600018f1403 */
[----:B------:R0:W-:Y:S01]  /*2ab0*/  @P2 STG.E desc[UR50][R10.64], R13 ;  /* 0x0000000d0a002986 */ /* 0x0001e2000c101932 */
[----:B------:R-:W-:Y:S05]  /*2ac0*/  @!P0 BRA `(.L_x_36) ;  /* 0x0000000000048947 */ /* 0x000fea0003800000 */
[----:B------:R2:W5:Y:S02]  /*2ad0*/  LDG.E.LTC128B R18, desc[UR50][R8.64+0x4] ;  /* 0x0000043208127981 */ /* 0x000564000c1e1920 */
.L_x_36:
[----:B------:R-:W-:Y:S05]  /*2ae0*/  BSYNC B1 ;  /* 0x0000000000017941 */ /* 0x000fea0003800000 */
.L_x_35:
[----:B-----5:R-:W-:Y:S01]  /*2af0*/  LOP3.LUT R3, R18, 0xffffe000, RZ, 0xc0, !PT ;  /* 0xffffe00012037812 */ /* 0x020fe200078ec0ff */
[----:B------:R-:W-:Y:S01]  /*2b00*/  BSSY B1, `(.L_x_37) ;  /* 0x0000009000017945 */ /* 0x000fe20003800000 */
[----:B------:R-:W-:-:S03]  /*2b10*/  ISETP.GT.AND P1, PT, R0, 0x8, PT ;  /* 0x000000080000780c */ /* 0x000fc60003f24270 */
[----:B------:R-:W-:Y:S01]  /*2b20*/  FMUL R12, R3, R22 ;  /* 0x00000016030c7220 */ /* 0x000fe20000400000 */
[----:B------:R-:W-:-:S03]  /*2b30*/  ISETP.GT.AND P2, PT, R2, RZ, P1 ;  /* 0x000000ff0200720c */ /* 0x000fc60000f44270 */
[----:B------:R-:W-:-:S05]  /*2b40*/  FFMA R27, R27, R23, R12 ;  /* 0x000000171b1b7223 */ /* 0x000fca000000000c */
[----:B------:R-:W-:-:S05]  /*2b50*/  F2FP.TF32.F32.PACK_B R27, R27 ;  /* 0x0000001bff1b723e */ /* 0x000fca00024050ff */
[----:B------:R3:W-:Y:S01]  /*2b60*/  @P0 STG.E desc[UR50][R10.64+0x4], R27 ;  /* 0x0000041b0a000986 */ /* 0x0007e2000c101932 */
[----:B------:R-:W-:Y:S05]  /*2b70*/  @!P2 BRA `(.L_x_38) ;  /* 0x000000000004a947 */ /* 0x000fea0003800000 */
[----:B------:R4:W5:Y:S02]  /*2b80*/  LDG.E.LTC128B R18, desc[UR50][R6.64+0x20] ;  /* 0x0000203206127981 */ /* 0x000964000c1e1920 */
.L_x_38:
[----:B------:R-:W-:Y:S05]  /*2b90*/  BSYNC B1 ;  /* 0x0000000000017941 */ /* 0x000fea0003800000 */
.L_x_37:
        /* <DEDUP_REMOVED lines=10> */
.L_x_40:
[----:B------:R-:W-:Y:S05]  /*2c40*/  BSYNC B1 ;  /* 0x0000000000017941 */ /* 0x000fea0003800000 */
.L_x_39:
[----:B0----5:R-:W-:Y:S01]  /*2c50*/  LOP3.LUT R3, R18, 0xffffe000, RZ, 0xc0, !PT ;  /* 0xffffe00012037812 */ /* 0x021fe200078ec0ff */
[----:B------:R-:W-:Y:S01]  /*2c60*/  BSSY B1, `(.L_x_41) ;  /* 0x0000008000017945 */ /* 0x000fe20003800000 */
[----:B------:R-:W-:-:S03]  /*2c70*/  ISETP.GT.AND P1, PT, R2, 0x8, P1 ;  /* 0x000000080200780c */ /* 0x000fc60000f24270 */
[----:B------:R-:W-:-:S04]  /*2c80*/  FMUL R12, R3, R22 ;  /* 0x00000016030c7220 */ /* 0x000fc80000400000 */
[----:B------:R-:W-:-:S05]  /*2c90*/  FFMA R29, R29, R23, R12 ;  /* 0x000000171d1d7223 */ /* 0x000fca000000000c */
[----:B------:R-:W-:-:S05]  /*2ca0*/  F2FP.TF32.F32.PACK_B R29, R29 ;  /* 0x0000001dff1d723e */ /* 0x000fca00024050ff */
[----:B------:R0:W-:Y:S01]  /*2cb0*/  @P3 STG.E desc[UR50][R4.64+0x24], R29 ;  /* 0x0000241d04003986 */ /* 0x0001e2000c101932 */
[----:B------:R-:W-:Y:S05]  /*2cc0*/  @!P1 BRA `(.L_x_42) ;  /* 0x0000000000049947 */ /* 0x000fea0003800000 */
[----:B------:R0:W5:Y:S02]  /*2cd0*/  LDG.E.LTC128B R18, desc[UR50][R8.64+0x20] ;  /* 0x0000203208127981 */ /* 0x000164000c1e1920 */
.L_x_42:
[----:B------:R-:W-:Y:S05]  /*2ce0*/  BSYNC B1 ;  /* 0x0000000000017941 */ /* 0x000fea0003800000 */
.L_x_41:
[----:B-----5:R-:W-:Y:S01]  /*2cf0*/  LOP3.LUT R3, R18, 0xffffe000, RZ, 0xc0, !PT ;  /* 0xffffe00012037812 */ /* 0x020fe200078ec0ff */
        /* <DEDUP_REMOVED lines=8> */
.L_x_44:
[----:B------:R-:W-:Y:S05]  /*2d80*/  BSYNC B1 ;  /* 0x0000000000017941 */ /* 0x000fea0003800000 */
.L_x_43:
[----:B0----5:R-:W-:Y:S01]  /*2d90*/  LOP3.LUT R3, R18, 0xffffe000, RZ, 0xc0, !PT ;  /* 0xffffe00012037812 */ /* 0x021fe200078ec0ff */
        /* <DEDUP_REMOVED lines=9> */
.L_x_46:
[----:B------:R-:W-:Y:S05]  /*2e30*/  BSYNC B1 ;  /* 0x0000000000017941 */ /* 0x000fea0003800000 */
.L_x_45:
        /* <DEDUP_REMOVED lines=10> */
.L_x_48:
[----:B------:R-:W-:Y:S05]  /*2ee0*/  BSYNC B1 ;  /* 0x0000000000017941 */ /* 0x000fea0003800000 */
.L_x_47:
        /* <DEDUP_REMOVED lines=9> */
.L_x_50:
[----:B------:R-:W-:Y:S05]  /*2f80*/  BSYNC B1 ;  /* 0x0000000000017941 */ /* 0x000fea0003800000 */
.L_x_49:
        /* <DEDUP_REMOVED lines=9> */
.L_x_52:
[----:B------:R-:W-:Y:S05]  /*3020*/  BSYNC B1 ;  /* 0x0000000000017941 */ /* 0x000fea0003800000 */
.L_x_51:
        /* <DEDUP_REMOVED lines=10> */
.L_x_54:
[----:B------:R-:W-:Y:S05]  /*30d0*/  BSYNC B1 ;  /* 0x0000000000017941 */ /* 0x000fea0003800000 */
.L_x_53:
        /* <DEDUP_REMOVED lines=10> */
.L_x_56:
[----:B------:R-:W-:Y:S05]  /*3180*/  BSYNC B1 ;  /* 0x0000000000017941 */ /* 0x000fea0003800000 */
.L_x_55:
        /* <DEDUP_REMOVED lines=9> */
.L_x_58:
[----:B------:R-:W-:Y:S05]  /*3220*/  BSYNC B1 ;  /* 0x0000000000017941 */ /* 0x000fea0003800000 */
.L_x_57:
        /* <DEDUP_REMOVED lines=9> */
.L_x_60:
[----:B------:R-:W-:Y:S05]  /*32c0*/  BSYNC B1 ;  /* 0x0000000000017941 */ /* 0x000fea0003800000 */
.L_x_59:
        /* <DEDUP_REMOVED lines=10> */
.L_x_62:
[----:B------:R-:W-:Y:S05]  /*3370*/  BSYNC B1 ;  /* 0x0000000000017941 */ /* 0x000fea0003800000 */
.L_x_61:
        /* <DEDUP_REMOVED lines=10> */
.L_x_64:
[----:B------:R-:W-:Y:S05]  /*3420*/  BSYNC B1 ;  /* 0x0000000000017941 */ /* 0x000fea0003800000 */
.L_x_63:
        /* <DEDUP_REMOVED lines=9> */
.L_x_66:
[----:B------:R-:W-:Y:S05]  /*34c0*/  BSYNC B1 ;  /* 0x0000000000017941 */ /* 0x000fea0003800000 */
.L_x_65:
        /* <DEDUP_REMOVED lines=9> */
.L_x_68:
[----:B------:R-:W-:Y:S05]  /*3560*/  BSYNC B1 ;  /* 0x0000000000017941 */ /* 0x000fea0003800000 */
.L_x_67:
        /* <DEDUP_REMOVED lines=10> */
.L_x_70:
[----:B------:R-:W-:Y:S05]  /*3610*/  BSYNC B1 ;  /* 0x0000000000017941 */ /* 0x000fea0003800000 */
.L_x_69:
        /* <DEDUP_REMOVED lines=10> */
.L_x_72:
[----:B------:R-:W-:Y:S05]  /*36c0*/  BSYNC B1 ;  /* 0x0000000000017941 */ /* 0x000fea0003800000 */
.L_x_71:
        /* <DEDUP_REMOVED lines=9> */
.L_x_74:
[----:B------:R-:W-:Y:S05]  /*3760*/  BSYNC B1 ;  /* 0x0000000000017941 */ /* 0x000fea0003800000 */
.L_x_73:
        /* <DEDUP_REMOVED lines=9> */
.L_x_76:
[----:B------:R-:W-:Y:S05]  /*3800*/  BSYNC B1 ;  /* 0x0000000000017941 */ /* 0x000fea0003800000 */
.L_x_75:
        /* <DEDUP_REMOVED lines=10> */
.L_x_78:
[----:B------:R-:W-:Y:S05]  /*38b0*/  BSYNC B1 ;  /* 0x0000000000017941 */ /* 0x000fea0003800000 */
.L_x_77:
        /* <DEDUP_REMOVED lines=10> */
.L_x_80:
[----:B------:R-:W-:Y:S05]  /*3960*/  BSYNC B1 ;  /* 0x0000000000017941 */ /* 0x000fea0003800000 */
.L_x_79:
        /* <DEDUP_REMOVED lines=9> */
.L_x_82:
[----:B------:R-:W-:Y:S05]  /*3a00*/  BSYNC B1 ;  /* 0x0000000000017941 */ /* 0x000fea0003800000 */
.L_x_81:
        /* <DEDUP_REMOVED lines=9> */
.L_x_84:
[----:B------:R-:W-:Y:S05]  /*3aa0*/  BSYNC B1 ;  /* 0x0000000000017941 */ /* 0x000fea0003800000 */
.L_x_83:
        /* <DEDUP_REMOVED lines=10> */
.L_x_86:
[----:B------:R-:W-:Y:S05]  /*3b50*/  BSYNC B1 ;  /* 0x0000000000017941 */ /* 0x000fea0003800000 */
.L_x_85:
        /* <DEDUP_REMOVED lines=10> */
.L_x_88:
[----:B------:R-:W-:Y:S05]  /*3c00*/  BSYNC B1 ;  /* 0x0000000000017941 */ /* 0x000fea0003800000 */
.L_x_87:
        /* <DEDUP_REMOVED lines=9> */
.L_x_90:
[----:B------:R-:W-:Y:S05]  /*3ca0*/  BSYNC B1 ;  /* 0x0000000000017941 */ /* 0x000fea0003800000 */
.L_x_89:
        /* <DEDUP_REMOVED lines=9> */
.L_x_92:
[----:B------:R-:W-:Y:S05]  /*3d40*/  BSYNC B1 ;  /* 0x0000000000017941 */ /* 0x000fea0003800000 */
.L_x_91:
        /* <DEDUP_REMOVED lines=10> */
.L_x_94:
[----:B------:R-:W-:Y:S05]  /*3df0*/  BSYNC B1 ;  /* 0x0000000000017941 */ /* 0x000fea0003800000 */
.L_x_93:
        /* <DEDUP_REMOVED lines=10> */
.L_x_96:
[----:B------:R-:W-:Y:S05]  /*3ea0*/  BSYNC B1 ;  /* 0x0000000000017941 */ /* 0x000fea0003800000 */
.L_x_95:
        /* <DEDUP_REMOVED lines=9> */
.L_x_98:
[----:B------:R-:W-:Y:S05]  /*3f40*/  BSYNC B1 ;  /* 0x0000000000017941 */ /* 0x000fea0003800000 */
.L_x_97:
        /* <DEDUP_REMOVED lines=9> */
.L_x_100:
[----:B------:R-:W-:Y:S05]  /*3fe0*/  BSYNC B1 ;  /* 0x0000000000017941 */ /* 0x000fea0003800000 */
.L_x_99:
        /* <DEDUP_REMOVED lines=10> */
.L_x_102:
[----:B------:R-:W-:Y:S05]  /*4090*/  BSYNC B1 ;  /* 0x0000000000017941 */ /* 0x000fea0003800000 */
.L_x_101:
        /* <DEDUP_REMOVED lines=10> */
.L_x_104:
[----:B------:R-:W-:Y:S05]  /*4140*/  BSYNC B1 ;  /* 0x0000000000017941 */ /* 0x000fea0003800000 */
.L_x_103:
        /* <DEDUP_REMOVED lines=9> */
.L_x_106:
[----:B------:R-:W-:Y:S05]  /*41e0*/  BSYNC B1 ;  /* 0x0000000000017941 */ /* 0x000fea0003800000 */
.L_x_105:
        /* <DEDUP_REMOVED lines=9> */
.L_x_108:
[----:B------:R-:W-:Y:S05]  /*4280*/  BSYNC B1 ;  /* 0x0000000000017941 */ /* 0x000fea0003800000 */
.L_x_107:
        /* <DEDUP_REMOVED lines=10> */
.L_x_110:
[----:B------:R-:W-:Y:S05]  /*4330*/  BSYNC B1 ;  /* 0x0000000000017941 */ /* 0x000fea0003800000 */
.L_x_109:
        /* <DEDUP_REMOVED lines=10> */
.L_x_112:
[----:B------:R-:W-:Y:S05]  /*43e0*/  BSYNC B1 ;  /* 0x0000000000017941 */ /* 0x000fea0003800000 */
.L_x_111:
        /* <DEDUP_REMOVED lines=9> */
.L_x_114:
[----:B------:R-:W-:Y:S05]  /*4480*/  BSYNC B1 ;  /* 0x0000000000017941 */ /* 0x000fea0003800000 */
.L_x_113:
        /* <DEDUP_REMOVED lines=9> */
.L_x_116:
[----:B------:R-:W-:Y:S05]  /*4520*/  BSYNC B1 ;  /* 0x0000000000017941 */ /* 0x000fea0003800000 */
.L_x_115:
        /* <DEDUP_REMOVED lines=10> */
.L_x_118:
[----:B------:R-:W-:Y:S05]  /*45d0*/  BSYNC B1 ;  /* 0x0000000000017941 */ /* 0x000fea0003800000 */
.L_x_117:
        /* <DEDUP_REMOVED lines=10> */
.L_x_120:
[----:B------:R-:W-:Y:S05]  /*4680*/  BSYNC B1 ;  /* 0x0000000000017941 */ /* 0x000fea0003800000 */
.L_x_119:
        /* <DEDUP_REMOVED lines=9> */
.L_x_122:
[----:B------:R-:W-:Y:S05]  /*4720*/  BSYNC B1 ;  /* 0x0000000000017941 */ /* 0x000fea0003800000 */
.L_x_121:
        /* <DEDUP_REMOVED lines=9> */
.L_x_124:
[----:B------:R-:W-:Y:S05]  /*47c0*/  BSYNC B1 ;  /* 0x0000000000017941 */ /* 0x000fea0003800000 */
.L_x_123:
        /* <DEDUP_REMOVED lines=10> */
.L_x_126:
[----:B------:R-:W-:Y:S05]  /*4870*/  BSYNC B1 ;  /* 0x0000000000017941 */ /* 0x000fea0003800000 */
.L_x_125:
        /* <DEDUP_REMOVED lines=10> */
.L_x_128:
[----:B------:R-:W-:Y:S05]  /*4920*/  BSYNC B1 ;  /* 0x0000000000017941 */ /* 0x000fea0003800000 */
.L_x_127:
        /* <DEDUP_REMOVED lines=9> */
.L_x_130:
[----:B------:R-:W-:Y:S05]  /*49c0*/  BSYNC B1 ;  /* 0x0000000000017941 */ /* 0x000fea0003800000 */
.L_x_129:
        /* <DEDUP_REMOVED lines=9> */
.L_x_132:
[----:B------:R-:W-:Y:S05]  /*4a60*/  BSYNC B1 ;  /* 0x0000000000017941 */ /* 0x000fea0003800000 */
.L_x_131:
        /* <DEDUP_REMOVED lines=10> */
.L_x_134:
[----:B------:R-:W-:Y:S05]  /*4b10*/  BSYNC B1 ;  /* 0x0000000000017941 */ /* 0x000fea0003800000 */
.L_x_133:
        /* <DEDUP_REMOVED lines=10> */
.L_x_136:
[----:B------:R-:W-:Y:S05]  /*4bc0*/  BSYNC B1 ;  /* 0x0000000000017941 */ /* 0x000fea0003800000 */
.L_x_135:
        /* <DEDUP_REMOVED lines=9> */
.L_x_138:
[----:B------:R-:W-:Y:S05]  /*4c60*/  BSYNC B1 ;  /* 0x0000000000017941 */ /* 0x000fea0003800000 */
.L_x_137:
        /* <DEDUP_REMOVED lines=9> */
.L_x_140:
[----:B------:R-:W-:Y:S05]  /*4d00*/  BSYNC B1 ;  /* 0x0000000000017941 */ /* 0x000fea0003800000 */
.L_x_139:
        /* <DEDUP_REMOVED lines=10> */
.L_x_142:
[----:B------:R-:W-:Y:S05]  /*4db0*/  BSYNC B1 ;  /* 0x0000000000017941 */ /* 0x000fea0003800000 */
.L_x_141:
        /* <DEDUP_REMOVED lines=10> */
.L_x_144:
[----:B------:R-:W-:Y:S05]  /*4e60*/  BSYNC B1 ;  /* 0x0000000000017941 */ /* 0x000fea0003800000 */
.L_x_143:
        /* <DEDUP_REMOVED lines=9> */
.L_x_146:
[----:B------:R-:W-:Y:S05]  /*4f00*/  BSYNC B1 ;  /* 0x0000000000017941 */ /* 0x000fea0003800000 */
.L_x_145:
        /* <DEDUP_REMOVED lines=9> */
.L_x_148:
[----:B------:R-:W-:Y:S05]  /*4fa0*/  BSYNC B1 ;  /* 0x0000000000017941 */ /* 0x000fea0003800000 */
.L_x_147:
        /* <DEDUP_REMOVED lines=10> */
.L_x_150:
[----:B------:R-:W-:Y:S05]  /*5050*/  BSYNC B1 ;  /* 0x0000000000017941 */ /* 0x000fea0003800000 */
.L_x_149:
        /* <DEDUP_REMOVED lines=10> */
.L_x_152:
[----:B------:R-:W-:Y:S05]  /*5100*/  BSYNC B1 ;  /* 0x0000000000017941 */ /* 0x000fea0003800000 */
.L_x_151:
        /* <DEDUP_REMOVED lines=9> */
.L_x_154:
[----:B------:R-:W-:Y:S05]  /*51a0*/  BSYNC B1 ;  /* 0x0000000000017941 */ /* 0x000fea0003800000 */
.L_x_153:
        /* <DEDUP_REMOVED lines=9> */
.L_x_156:
[----:B------:R-:W-:Y:S05]  /*5240*/  BSYNC B1 ;  /* 0x0000000000017941 */ /* 0x000fea0003800000 */
.L_x_155:
        /* <DEDUP_REMOVED lines=10> */
.L_x_158:
[----:B------:R-:W-:Y:S05]  /*52f0*/  BSYNC B1 ;  /* 0x0000000000017941 */ /* 0x000fea0003800000 */
.L_x_157:
        /* <DEDUP_REMOVED lines=10> */
.L_x_160:
[----:B------:R-:W-:Y:S05]  /*53a0*/  BSYNC B1 ;  /* 0x0000000000017941 */ /* 0x000fea0003800000 */
.L_x_159:
        /* <DEDUP_REMOVED lines=9> */
.L_x_162:
[----:B------:R-:W-:Y:S05]  /*5440*/  BSYNC B1 ;  /* 0x0000000000017941 */ /* 0x000fea0003800000 */
.L_x_161:
        /* <DEDUP_REMOVED lines=9> */
.L_x_164:
[----:B------:R-:W-:Y:S05]  /*54e0*/  BSYNC B1 ;  /* 0x0000000000017941 */ /* 0x000fea0003800000 */
.L_x_163:
        /* <DEDUP_REMOVED lines=10> */
.L_x_166:
[----:B------:R-:W-:Y:S05]  /*5590*/  BSYNC B1 ;  /* 0x0000000000017941 */ /* 0x000fea0003800000 */
.L_x_165:
        /* <DEDUP_REMOVED lines=10> */
.L_x_168:
[----:B------:R-:W-:Y:S05]  /*5640*/  BSYNC B1 ;  /* 0x0000000000017941 */ /* 0x000fea0003800000 */
.L_x_167:
        /* <DEDUP_REMOVED lines=9> */
.L_x_170:
[----:B------:R-:W-:Y:S05]  /*56e0*/  BSYNC B1 ;  /* 0x0000000000017941 */ /* 0x000fea0003800000 */
.L_x_169:
        /* <DEDUP_REMOVED lines=9> */
.L_x_172:
[----:B------:R-:W-:Y:S05]  /*5780*/  BSYNC B1 ;  /* 0x0000000000017941 */ /* 0x000fea0003800000 */
.L_x_171:
        /* <DEDUP_REMOVED lines=10> */
.L_x_174:
[----:B------:R-:W-:Y:S05]  /*5830*/  BSYNC B1 ;  /* 0x0000000000017941 */ /* 0x000fea0003800000 */
.L_x_173:
        /* <DEDUP_REMOVED lines=10> */
.L_x_176:
[----:B------:R-:W-:Y:S05]  /*58e0*/  BSYNC B1 ;  /* 0x0000000000017941 */ /* 0x000fea0003800000 */
.L_x_175:
        /* <DEDUP_REMOVED lines=9> */
.L_x_178:
[----:B------:R-:W-:Y:S05]  /*5980*/  BSYNC B1 ;  /* 0x0000000000017941 */ /* 0x000fea0003800000 */
.L_x_177:
        /* <DEDUP_REMOVED lines=9> */
.L_x_180:
[----:B------:R-:W-:Y:S05]  /*5a20*/  BSYNC B1 ;  /* 0x0000000000017941 */ /* 0x000fea0003800000 */
.L_x_179:
        /* <DEDUP_REMOVED lines=10> */
.L_x_182:
[----:B------:R-:W-:Y:S05]  /*5ad0*/  BSYNC B1 ;  /* 0x0000000000017941 */ /* 0x000fea0003800000 */
.L_x_181:
        /* <DEDUP_REMOVED lines=10> */
.L_x_184:
[----:B------:R-:W-:Y:S05]  /*5b80*/  BSYNC B1 ;  /* 0x0000000000017941 */ /* 0x000fea0003800000 */
.L_x_183:
        /* <DEDUP_REMOVED lines=9> */
.L_x_186:
[----:B------:R-:W-:Y:S05]  /*5c20*/  BSYNC B1 ;  /* 0x0000000000017941 */ /* 0x000fea0003800000 */
.L_x_185:
        /* <DEDUP_REMOVED lines=9> */
.L_x_188:
[----:B------:R-:W-:Y:S05]  /*5cc0*/  BSYNC B1 ;  /* 0x0000000000017941 */ /* 0x000fea0003800000 */
.L_x_187:
        /* <DEDUP_REMOVED lines=10> */
.L_x_190:
[----:B------:R-:W-:Y:S05]  /*5d70*/  BSYNC B1 ;  /* 0x0000000000017941 */ /* 0x000fea0003800000 */
.L_x_189:
        /* <DEDUP_REMOVED lines=10> */
.L_x_192:
[----:B------:R-:W-:Y:S05]  /*5e20*/  BSYNC B1 ;  /* 0x0000000000017941 */ /* 0x000fea0003800000 */
.L_x_191:
        /* <DEDUP_REMOVED lines=9> */
.L_x_194:
[----:B------:R-:W-:Y:S05]  /*5ec0*/  BSYNC B1 ;  /* 0x0000000000017941 */ /* 0x000fea0003800000 */
.L_x_193:
        /* <DEDUP_REMOVED lines=9> */
.L_x_196:
[----:B------:R-:W-:Y:S05]  /*5f60*/  BSYNC B1 ;  /* 0x0000000000017941 */ /* 0x000fea0003800000 */
.L_x_195:
        /* <DEDUP_REMOVED lines=10> */
.L_x_198:
[----:B------:R-:W-:Y:S05]  /*6010*/  BSYNC B1 ;  /* 0x0000000000017941 */ /* 0x000fea0003800000 */
.L_x_197:
        /* <DEDUP_REMOVED lines=10> */
.L_x_200:
[----:B------:R-:W-:Y:S05]  /*60c0*/  BSYNC B1 ;  /* 0x0000000000017941 */ /* 0x000fea0003800000 */
.L_x_199:
        /* <DEDUP_REMOVED lines=9> */
.L_x_202:
[----:B------:R-:W-:Y:S05]  /*6160*/  BSYNC B1 ;  /* 0x0000000000017941 */ /* 0x000fea0003800000 */
.L_x_201:
        /* <DEDUP_REMOVED lines=9> */
.L_x_204:
[----:B------:R-:W-:Y:S05]  /*6200*/  BSYNC B1 ;  /* 0x0000000000017941 */ /* 0x000fea0003800000 */
.L_x_203:
        /* <DEDUP_REMOVED lines=10> */
.L_x_206:
[----:B------:R-:W-:Y:S05]  /*62b0*/  BSYNC B1 ;  /* 0x0000000000017941 */ /* 0x000fea0003800000 */
.L_x_205:
        /* <DEDUP_REMOVED lines=10> */
.L_x_208:
[----:B------:R-:W-:Y:S05]  /*6360*/  BSYNC B1 ;  /* 0x0000000000017941 */ /* 0x000fea0003800000 */
.L_x_207:
        /* <DEDUP_REMOVED lines=9> */
.L_x_210:
[----:B------:R-:W-:Y:S05]  /*6400*/  BSYNC B1 ;  /* 0x0000000000017941 */ /* 0x000fea0003800000 */
.L_x_209:
        /* <DEDUP_REMOVED lines=9> */
.L_x_212:
[----:B------:R-:W-:Y:S05]  /*64a0*/  BSYNC B1 ;  /* 0x0000000000017941 */ /* 0x000fea0003800000 */
.L_x_211:
        /* <DEDUP_REMOVED lines=10> */
.L_x_214:
[----:B------:R-:W-:Y:S05]  /*6550*/  BSYNC B1 ;  /* 0x0000000000017941 */ /* 0x000fea0003800000 */
.L_x_213:
        /* <DEDUP_REMOVED lines=10> */
.L_x_216:
[----:B------:R-:W-:Y:S05]  /*6600*/  BSYNC B1 ;  /* 0x0000000000017941 */ /* 0x000fea0003800000 */
.L_x_215:
        /* <DEDUP_REMOVED lines=9> */
.L_x_218:
[----:B------:R-:W-:Y:S05]  /*66a0*/  BSYNC B1 ;  /* 0x0000000000017941 */ /* 0x000fea0003800000 */
.L_x_217:
        /* <DEDUP_REMOVED lines=9> */
.L_x_220:
[----:B------:R-:W-:Y:S05]  /*6740*/  BSYNC B1 ;  /* 0x0000000000017941 */ /* 0x000fea0003800000 */
.L_x_219:
        /* <DEDUP_REMOVED lines=10> */
.L_x_222:
[----:B------:R-:W-:Y:S05]  /*67f0*/  BSYNC B1 ;  /* 0x0000000000017941 */ /* 0x000fea0003800000 */
.L_x_221:
        /* <DEDUP_REMOVED lines=10> */
.L_x_224:
[----:B------:R-:W-:Y:S05]  /*68a0*/  BSYNC B1 ;  /* 0x0000000000017941 */ /* 0x000fea0003800000 */
.L_x_223:
        /* <DEDUP_REMOVED lines=9> */
.L_x_226:
[----:B------:R-:W-:Y:S05]  /*6940*/  BSYNC B1 ;  /* 0x0000000000017941 */ /* 0x000fea0003800000 */
.L_x_225:
        /* <DEDUP_REMOVED lines=9> */
.L_x_228:
[----:B------:R-:W-:Y:S05]  /*69e0*/  BSYNC B1 ;  /* 0x0000000000017941 */ /* 0x000fea0003800000 */
.L_x_227:
        /* <DEDUP_REMOVED lines=10> */
.L_x_230:
[----:B------:R-:W-:Y:S05]  /*6a90*/  BSYNC B1 ;  /* 0x0000000000017941 */ /* 0x000fea0003800000 */
.L_x_229:
        /* <DEDUP_REMOVED lines=10> */
.L_x_232:
[----:B------:R-:W-:Y:S05]  /*6b40*/  BSYNC B1 ;  /* 0x0000000000017941 */ /* 0x000fea0003800000 */
.L_x_231:
        /* <DEDUP_REMOVED lines=9> */
.L_x_234:
[----:B------:R-:W-:Y:S05]  /*6be0*/  BSYNC B1 ;  /* 0x0000000000017941 */ /* 0x000fea0003800000 */
.L_x_233:
        /* <DEDUP_REMOVED lines=9> */
.L_x_236:
[----:B------:R-:W-:Y:S05]  /*6c80*/  BSYNC B1 ;  /* 0x0000000000017941 */ /* 0x000fea0003800000 */
.L_x_235:
        /* <DEDUP_REMOVED lines=10> */
.L_x_238:
[----:B------:R-:W-:Y:S05]  /*6d30*/  BSYNC B1 ;  /* 0x0000000000017941 */ /* 0x000fea0003800000 */
.L_x_237:
        /* <DEDUP_REMOVED lines=10> */
.L_x_240:
[----:B------:R-:W-:Y:S05]  /*6de0*/  BSYNC B1 ;  /* 0x0000000000017941 */ /* 0x000fea0003800000 */
.L_x_239:
        /* <DEDUP_REMOVED lines=9> */
.L_x_242:
[----:B------:R-:W-:Y:S05]  /*6e80*/  BSYNC B1 ;  /* 0x0000000000017941 */ /* 0x000fea0003800000 */
.L_x_241:
        /* <DEDUP_REMOVED lines=9> */
.L_x_244:
[----:B------:R-:W-:Y:S05]  /*6f20*/  BSYNC B1 ;  /* 0x0000000000017941 */ /* 0x000fea0003800000 */
.L_x_243:
        /* <DEDUP_REMOVED lines=10> */
.L_x_246:
[----:B------:R-:W-:Y:S05]  /*6fd0*/  BSYNC B1 ;  /* 0x0000000000017941 */ /* 0x000fea0003800000 */
.L_x_245:
        /* <DEDUP_REMOVED lines=10> */
.L_x_248:
[----:B------:R-:W-:Y:S05]  /*7080*/  BSYNC B1 ;  /* 0x0000000000017941 */ /* 0x000fea0003800000 */
.L_x_247:
        /* <DEDUP_REMOVED lines=9> */
.L_x_250:
[----:B------:R-:W-:Y:S05]  /*7120*/  BSYNC B1 ;  /* 0x0000000000017941 */ /* 0x000fea0003800000 */
.L_x_249:
        /* <DEDUP_REMOVED lines=9> */
.L_x_252:
[----:B------:R-:W-:Y:S05]  /*71c0*/  BSYNC B1 ;  /* 0x0000000000017941 */ /* 0x000fea0003800000 */
.L_x_251:
        /* <DEDUP_REMOVED lines=10> */
.L_x_254:
[----:B------:R-:W-:Y:S05]  /*7270*/  BSYNC B1 ;  /* 0x0000000000017941 */ /* 0x000fea0003800000 */
.L_x_253:
        /* <DEDUP_REMOVED lines=10> */
.L_x_256:
[----:B------:R-:W-:Y:S05]  /*7320*/  BSYNC B1 ;  /* 0x0000000000017941 */ /* 0x000fea0003800000 */
.L_x_255:
        /* <DEDUP_REMOVED lines=9> */
.L_x_258:
[----:B------:R-:W-:Y:S05]  /*73c0*/  BSYNC B1 ;  /* 0x0000000000017941 */ /* 0x000fea0003800000 */
.L_x_257:
        /* <DEDUP_REMOVED lines=9> */
.L_x_260:
[----:B------:R-:W-:Y:S05]  /*7460*/  BSYNC B1 ;  /* 0x0000000000017941 */ /* 0x000fea0003800000 */
.L_x_259:
        /* <DEDUP_REMOVED lines=10> */
.L_x_262:
[----:B------:R-:W-:Y:S05]  /*7510*/  BSYNC B1 ;  /* 0x0000000000017941 */ /* 0x000fea0003800000 */
.L_x_261:
        /* <DEDUP_REMOVED lines=10> */
.L_x_264:
[----:B------:R-:W-:Y:S05]  /*75c0*/  BSYNC B1 ;  /* 0x0000000000017941 */ /* 0x000fea0003800000 */
.L_x_263:
        /* <DEDUP_REMOVED lines=9> */
.L_x_266:
[----:B------:R-:W-:Y:S05]  /*7660*/  BSYNC B1 ;  /* 0x0000000000017941 */ /* 0x000fea0003800000 */
.L_x_265:
        /* <DEDUP_REMOVED lines=9> */
.L_x_268:
[----:B------:R-:W-:Y:S05]  /*7700*/  BSYNC B1 ;  /* 0x0000000000017941 */ /* 0x000fea0003800000 */
.L_x_267:
        /* <DEDUP_REMOVED lines=10> */
.L_x_270:
[----:B------:R-:W-:Y:S05]  /*77b0*/  BSYNC B1 ;  /* 0x0000000000017941 */ /* 0x000fea0003800000 */
.L_x_269:
        /* <DEDUP_REMOVED lines=10> */
.L_x_272:
[----:B------:R-:W-:Y:S05]  /*7860*/  BSYNC B1 ;  /* 0x0000000000017941 */ /* 0x000fea0003800000 */
.L_x_271:
        /* <DEDUP_REMOVED lines=9> */
.L_x_274:
[----:B------:R-:W-:Y:S05]  /*7900*/  BSYNC B1 ;  /* 0x0000000000017941 */ /* 0x000fea0003800000 */
.L_x_273:
        /* <DEDUP_REMOVED lines=9> */
.L_x_276:
[----:B------:R-:W-:Y:S05]  /*79a0*/  BSYNC B1 ;  /* 0x0000000000017941 */ /* 0x000fea0003800000 */
.L_x_275:
        /* <DEDUP_REMOVED lines=10> */
.L_x_278:
[----:B------:R-:W-:Y:S05]  /*7a50*/  BSYNC B1 ;  /* 0x0000000000017941 */ /* 0x000fea0003800000 */
.L_x_277:
        /* <DEDUP_REMOVED lines=10> */
.L_x_280:
[----:B------:R-:W-:Y:S05]  /*7b00*/  BSYNC B1 ;  /* 0x0000000000017941 */ /* 0x000fea0003800000 */
.L_x_279:
        /* <DEDUP_REMOVED lines=9> */
.L_x_282:
[----:B------:R-:W-:Y:S05]  /*7ba0*/  BSYNC B1 ;  /* 0x0000000000017941 */ /* 0x000fea0003800000 */
.L_x_281:
[----:B-----5:R-:W-:Y:S01]  /*7bb0*/  LOP3.LUT R3, R18, 0xffffe000, RZ, 0xc0, !PT ;  /* 0xffffe00012037812 */ /* 0x020fe200078ec0ff */
[----:B0-----:R-:W-:Y:S01]  /*7bc0*/  @P1 IMAD.MOV.U32 R4, RZ, RZ, R10 ;  /* 0x000000ffff041224 */ /* 0x001fe200078e000a */
[----:B------:R-:W-:Y:S01]  /*7bd0*/  ISETP.GT.AND P0, PT, R2, 0x8, P0 ;  /* 0x000000080200780c */ /* 0x000fe20000704270 */
[----:B------:R-:W-:Y:S01]  /*7be0*/  @P1 IMAD.MOV.U32 R5, RZ, RZ, R11 ;  /* 0x000000ffff051224 */ /* 0x000fe200078e000b */
[----:B------:R-:W-:Y:S01]  /*7bf0*/  BSSY B1, `(.L_x_283) ;  /* 0x0000007000017945 */ /* 0x000fe20003800000 */
[----:B------:R-:W-:-:S04]  /*7c00*/  FMUL R3, R3, R22 ;  /* 0x0000001603037220 */ /* 0x000fc80000400000 */
[----:B------:R-:W-:-:S05]  /*7c10*/  FFMA R3, R150, R23, R3 ;  /* 0x0000001796037223 */ /* 0x000fca0000000003 */
[----:B------:R-:W-:-:S05]  /*7c20*/  F2FP.TF32.F32.PACK_B R3, R3 ;  /* 0x00000003ff03723e */ /* 0x000fca00024050ff */
[----:B------:R0:W-:Y:S01]  /*7c30*/  @P1 STG.E desc[UR50][R4.64+0x3e0], R3 ;  /* 0x0003e00304001986 */ /* 0x0001e2000c101932 */
[----:B------:R-:W-:Y:S05]  /*7c40*/  @!P0 BRA `(.L_x_284) ;  /* 0x0000000000048947 */ /* 0x000fea0003800000 */
[----:B------:R0:W5:Y:S02]  /*7c50*/  LDG.E.LTC128B R18, desc[UR50][R8.64+0x3e4] ;  /* 0x0003e43208127981 */ /* 0x000164000c1e1920 */
.L_x_284:
[----:B------:R-:W-:Y:S05]  /*7c60*/  BSYNC B1 ;  /* 0x0000000000017941 */ /* 0x000fea0003800000 */
.L_x_283:
[----:B------:R-:W-:Y:S05]  /*7c70*/  @!P0 BRA `(.L_x_285) ;  /* 0x0000002400508947 */ /* 0x000fea0003800000 */
[----:B0----5:R-:W-:-:S05]  /*7c80*/  LOP3.LUT R3, R18, 0xffffe000, RZ, 0xc0, !PT ;  /* 0xffffe00012037812 */ /* 0x021fca00078ec0ff */
[----:B------:R-:W-:-:S04]  /*7c90*/  FMUL R0, R3, R22 ;  /* 0x0000001603007220 */ /* 0x000fc80000400000 */
[----:B------:R-:W-:-:S05]  /*7ca0*/  FFMA R151, R151, R23, R0 ;  /* 0x0000001797977223 */ /* 0x000fca0000000000 */
[----:B------:R-:W-:-:S05]  /*7cb0*/  F2FP.TF32.F32.PACK_B R151, R151 ;  /* 0x00000097ff97723e */ /* 0x000fca00024050ff */
[----:B------:R0:W-:Y:S01]  /*7cc0*/  STG.E desc[UR50][R10.64+0x3e4], R151 ;  /* 0x0003e4970a007986 */ /* 0x0001e2000c101932 */
[----:B------:R-:W-:Y:S05]  /*7cd0*/  BRA `(.L_x_285) ;  /* 0x0000002400387947 */ /* 0x000fea0003800000 */
.L_x_32:
[----:B------:R-:W-:Y:S01]  /*7ce0*/  ULDC.64 UR4, c[0x0][0x5c0] ;  /* 0x0001700000047ab9 */ /* 0x000fe20000000a00 */
[----:B------:R-:W-:Y:S01]  /*7cf0*/  ISETP.GT.AND P1, PT, R0, 0x1, PT ;  /* 0x000000010000780c */ /* 0x000fe20003f24270 */
[-C--:B------:R-:W-:Y:S01]  /*7d00*/  FMUL R3, R24, R23.reuse ;  /* 0x0000001718037220 */ /* 0x080fe20000400000 */
[----:B------:R-:W-:Y:S01]  /*7d10*/  LEA R4, P0, R170, UR4, 0x2 ;  /* 0x00000004aa047c11 */ /* 0x000fe2000f8010ff */
[-C--:B------:R-:W-:Y:S01]  /*7d20*/  FMUL R25, R25, R23.reuse ;  /* 0x0000001719197220 */ /* 0x080fe20000400000 */
[----:B------:R-:W-:Y:S01]  /*7d30*/  ISETP.GT.AND P3, PT, R2, RZ, P1 ;  /* 0x000000ff0200720c */ /* 0x000fe20000f64270 */
[----:B------:R-:W-:Y:S01]  /*7d40*/  FMUL R9, R26, R23 ;  /* 0x000000171a097220 */ /* 0x000fe20000400000 */
[----:B------:R-:W-:Y:S01]  /*7d50*/  F2FP.TF32.F32.PACK_B R3, R3 ;  /* 0x00000003ff03723e */ /* 0x000fe200024050ff */
[-C--:B------:R-:W-:Y:S01]  /*7d60*/  FMUL R27, R27, R23.reuse ;  /* 0x000000171b1b7220 */ /* 0x080fe20000400000 */
[----:B------:R-:W-:Y:S01]  /*7d70*/  LEA.HI.X R5, R170, UR5, R175, 0x2, P0 ;  /* 0x00000005aa057c11 */ /* 0x000fe200080f14af */
[-C--:B------:R-:W-:Y:S01]  /*7d80*/  FMUL R29, R29, R23.reuse ;  /* 0x000000171d1d7220 */ /* 0x080fe20000400000 */
[----:B------:R-:W-:Y:S01]  /*7d90*/  ISETP.GT.AND P2, PT, R2, 0x8, P2 ;  /* 0x000000080200780c */ /* 0x000fe20001744270 */
[-C--:B------:R-:W-:Y:S01]  /*7da0*/  FMUL R31, R31, R23.reuse ;  /* 0x000000171f1f7220 */ /* 0x080fe20000400000 */
[----:B------:R-:W-:Y:S01]  /*7db0*/  ISETP.GT.AND P0, PT, R0, 0x8, PT ;  /* 0x000000080000780c */ /* 0x000fe20003f04270 */
[----:B------:R0:W-:Y:S01]  /*7dc0*/  @P4 STG.E desc[UR50][R4.64], R3 ;  /* 0x0000000304004986 */ /* 0x0001e2000c101932 */
[C---:B------:R-:W-:Y:S01]  /*7dd0*/  SHF.L.U64.HI R11, R10.reuse, 0x5, R11 ;  /* 0x000000050a0b7819 */ /* 0x040fe2000001020b */
[-C--:B------:R-:W-:Y:S01]  /*7de0*/  FMUL R33, R33, R23.reuse ;  /* 0x0000001721217220 */ /* 0x080fe20000400000 */
[----:B------:R-:W-:Y:S01]  /*7df0*/  LEA R6, P4, R10, R4, 0x5 ;  /* 0x000000040a067211 */ /* 0x000fe200078828ff */
[----:B------:R-:W-:Y:S01]  /*7e00*/  FMUL R35, R35, R23 ;  /* 0x0000001723237220 */ /* 0x000fe20000400000 */
[----:B------:R-:W-:Y:S01]  /*7e10*/  F2FP.TF32.F32.PACK_B R25, R25 ;  /* 0x00000019ff19723e */ /* 0x000fe200024050ff */
[----:B------:R-:W-:Y:S01]  /*7e20*/  FMUL R37, R37, R23 ;  /* 0x0000001725257220 */ /* 0x000fe20000400000 */
[C---:B------:R-:W-:Y:S01]  /*7e30*/  ISETP.GT.AND P1, PT, R2.reuse, 0x8, P1 ;  /* 0x000000080200780c */ /* 0x040fe20000f24270 */
[----:B------:R-:W-:Y:S01]  /*7e40*/  IMAD.X R7, R11, 0x1, R5, P4 ;  /* 0x000000010b077824 */ /* 0x000fe200020e0605 */
[----:B------:R-:W-:Y:S01]  /*7e50*/  ISETP.GT.AND P5, PT, R2, RZ, P0 ;  /* 0x000000ff0200720c */ /* 0x000fe200007a4270 */
[----:B------:R-:W-:Y:S01]  /*7e60*/  @P3 STG.E desc[UR50][R4.64+0x4], R25 ;  /* 0x0000041904003986 */ /* 0x000fe2000c101932 */
[----:B------:R-:W-:Y:S01]  /*7e70*/  F2FP.TF32.F32.PACK_B R9, R9 ;  /* 0x00000009ff09723e */ /* 0x000fe200024050ff */
[-C--:B0-----:R-:W-:Y:S01]  /*7e80*/  FMUL R3, R28, R23.reuse ;  /* 0x000000171c037220 */ /* 0x081fe20000400000 */
[----:B------:R-:W-:Y:S01]  /*7e90*/  ISETP.GT.AND P3, PT, R0, 0x9, PT ;  /* 0x000000090000780c */ /* 0x000fe20003f64270 */
[----:B------:R-:W-:Y:S01]  /*7ea0*/  FMUL R11, R30, R23 ;  /* 0x000000171e0b7220 */ /* 0x000fe20000400000 */
[----:B------:R-:W-:Y:S01]  /*7eb0*/  F2FP.TF32.F32.PACK_B R27, R27 ;  /* 0x0000001bff1b723e */ /* 0x000fe200024050ff */
[----:B------:R0:W-:Y:S01]  /*7ec0*/  @P2 STG.E desc[UR50][R6.64], R9 ;  /* 0x0000000906002986 */ /* 0x0001e2000c101932 */
[----:B------:R-:W-:Y:S01]  /*7ed0*/  F2FP.TF32.F32.PACK_B R3, R3 ;  /* 0x00000003ff03723e */ /* 0x000fe200024050ff */
[-C--:B------:R-:W-:Y:S01]  /*7ee0*/  FMUL R39, R39, R23.reuse ;  /* 0x0000001727277220 */ /* 0x080fe20000400000 */
[C---:B------:R-:W-:Y:S01]  /*7ef0*/  ISETP.GT.AND P4, PT, R2.reuse, RZ, P3 ;  /* 0x000000ff0200720c */ /* 0x040fe20001f84270 */
[----:B------:R-:W-:Y:S01]  /*7f00*/  @P1 STG.E desc[UR50][R6.64+0x4], R27 ;  /* 0x0000041b06001986 */ /* 0x000fe2000c101932 */
[----:B------:R-:W-:Y:S01]  /*7f10*/  ISETP.GT.AND P2, PT, R2, 0x8, P0 ;  /* 0x000000080200780c */ /* 0x000fe20000744270 */
[-C--:B------:R-:W-:Y:S01]  /*7f20*/  FMUL R41, R41, R23.reuse ;  /* 0x0000001729297220 */ /* 0x080fe20000400000 */
[----:B------:R-:W-:Y:S01]  /*7f30*/  ISETP.GT.AND P0, PT, R0, 0x10, PT ;  /* 0x000000100000780c */ /* 0x000fe20003f04270 */
[----:B------:R1:W-:Y:S01]  /*7f40*/  @P5 STG.E desc[UR50][R4.64+0x20], R3 ;  /* 0x0000200304005986 */ /* 0x0003e2000c101932 */
[C---:B------:R-:W-:Y:S01]  /*7f50*/  ISETP.GT.AND P3, PT, R2.reuse, 0x8, P3 ;  /* 0x000000080200780c */ /* 0x040fe20001f64270 */
[-C--:B------:R-:W-:Y:S01]  /*7f60*/  FMUL R43, R43, R23.reuse ;  /* 0x000000172b2b7220 */ /* 0x080fe20000400000 */
[----:B------:R-:W-:Y:S01]  /*7f70*/  ISETP.GT.AND P5, PT, R2, RZ, P0 ;  /* 0x000000ff0200720c */ /* 0x000fe200007a4270 */
[----:B0-----:R-:W-:Y:S01]  /*7f80*/  FMUL R9, R34, R23 ;  /* 0x0000001722097220 */ /* 0x001fe20000400000 */
[----:B------:R-:W-:Y:S01]  /*7f90*/  F2FP.TF32.F32.PACK_B R29, R29 ;  /* 0x0000001dff1d723e */ /* 0x000fe200024050ff */
[----:B------:R-:W-:Y:S01]  /*7fa0*/  FMUL R45, R45, R23 ;  /* 0x000000172d2d7220 */ /* 0x000fe20000400000 */
[----:B------:R-:W-:Y:S01]  /*7fb0*/  F2FP.TF32.F32.PACK_B R11, R11 ;  /* 0x0000000bff0b723e */ /* 0x000fe200024050ff */
[----:B------:R-:W-:Y:S01]  /*7fc0*/  FMUL R47, R47, R23 ;  /* 0x000000172f2f7220 */ /* 0x000fe20000400000 */
[----:B------:R-:W-:Y:S01]  /*7fd0*/  ISETP.GT.AND P1, PT, R0, 0x11, PT ;  /* 0x000000110000780c */ /* 0x000fe20003f24270 */
[----:B------:R-:W-:Y:S01]  /*7fe0*/  @P4 STG.E desc[UR50][R4.64+0x24], R29 ;  /* 0x0000241d04004986 */ /* 0x000fe2000c101932 */
[----:B------:R-:W-:Y:S01]  /*7ff0*/  F2FP.TF32.F32.PACK_B R31, R31 ;  /* 0x0000001fff1f723e */ /* 0x000fe200024050ff */
[-C--:B-1----:R-:W-:Y:S01]  /*8000*/  FMUL R3, R32, R23.reuse ;  /* 0x0000001720037220 */ /* 0x082fe20000400000 */
[C---:B------:R-:W-:Y:S01]  /*8010*/  ISETP.GT.AND P4, PT, R2.reuse, RZ, P1 ;  /* 0x000000ff0200720c */ /* 0x040fe20000f84270 */
[----:B------:R0:W-:Y:S01]  /*8020*/  @P2 STG.E desc[UR50][R6.64+0x20], R11 ;  /* 0x0000200b06002986 */ /* 0x0001e2000c101932 */
[----:B------:R-:W-:Y:S01]  /*8030*/  ISETP.GT.AND P2, PT, R2, 0x8, P0 ;  /* 0x000000080200780c */ /* 0x000fe20000744270 */
[----:B------:R-:W-:Y:S01]  /*8040*/  FMUL R49, R49, R23 ;  /* 0x0000001731317220 */ /* 0x000fe20000400000 */
[----:B------:R-:W-:Y:S01]  /*8050*/  F2FP.TF32.F32.PACK_B R3, R3 ;  /* 0x00000003ff03723e */ /* 0x000fe200024050ff */
[----:B------:R-:W-:Y:S01]  /*8060*/  @P3 STG.E desc[UR50][R6.64+0x24], R31 ;  /* 0x0000241f06003986 */ /* 0x000fe2000c101932 */
[----:B------:R-:W-:Y:S01]  /*8070*/  ISETP.GT.AND P0, PT, R0, 0x18, PT ;  /* 0x000000180000780c */ /* 0x000fe20003f04270 */
[-C--:B------:R-:W-:Y:S01]  /*8080*/  FMUL R51, R51, R23.reuse ;  /* 0x0000001733337220 */ /* 0x080fe20000400000 */
[C---:B------:R-:W-:Y:S01]  /*8090*/  ISETP.GT.AND P3, PT, R2.reuse, 0x8, P1 ;  /* 0x000000080200780c */ /* 0x040fe20000f64270 */
[----:B------:R1:W-:Y:S01]  /*80a0*/  @P5 STG.E desc[UR50][R4.64+0x40], R3 ;  /* 0x0000400304005986 */ /* 0x0003e2000c101932 */
[----:B------:R-:W-:Y:S01]  /*80b0*/  ISETP.GT.AND P5, PT, R2, RZ, P0 ;  /* 0x000000ff0200720c */ /* 0x000fe200007a4270 */
[----:B------:R-:W-:Y:S01]  /*80c0*/  FMUL R53, R53, R23 ;  /* 0x0000001735357220 */ /* 0x000fe20000400000 */
[----:B------:R-:W-:Y:S01]  /*80d0*/  F2FP.TF32.F32.PACK_B R33, R33 ;  /* 0x00000021ff21723e */ /* 0x000fe200024050ff */
[----:B0-----:R-:W-:Y:S01]  /*80e0*/  FMUL R11, R38, R23 ;  /* 0x00000017260b7220 */ /* 0x001fe20000400000 */
[----:B------:R-:W-:Y:S01]  /*80f0*/  F2FP.TF32.F32.PACK_B R9, R9 ;  /* 0x00000009ff09723e */ /* 0x000fe200024050ff */
[----:B------:R-:W-:Y:S01]  /*8100*/  FMUL R55, R55, R23 ;  /* 0x0000001737377220 */ /* 0x000fe20000400000 */
[----:B------:R-:W-:Y:S01]  /*8110*/  ISETP.GT.AND P1, PT, R0, 0x19, PT ;  /* 0x000000190000780c */ /* 0x000fe20003f24270 */
[----:B------:R-:W-:Y:S01]  /*8120*/  @P4 STG.E desc[UR50][R4.64+0x44], R33 ;  /* 0x0000442104004986 */ /* 0x000fe2000c101932 */
[----:B------:R-:W-:Y:S01]  /*8130*/  F2FP.TF32.F32.PACK_B R35, R35 ;  /* 0x00000023ff23723e */ /* 0x000fe200024050ff */
[-C--:B------:R-:W-:Y:S01]  /*8140*/  FMUL R57, R57, R23.reuse ;  /* 0x0000001739397220 */ /* 0x080fe20000400000 */
[----:B------:R-:W-:Y:S01]  /*8150*/  ISETP.GT.AND P4, PT, R2, RZ, P1 ;  /* 0x000000ff0200720c */ /* 0x000fe20000f84270 */
[-C--:B-1----:R-:W-:Y:S01]  /*8160*/  FMUL R3, R36, R23.reuse ;  /* 0x0000001724037220 */ /* 0x082fe20000400000 */
[----:B------:R0:W-:Y:S01]  /*8170*/  @P2 STG.E desc[UR50][R6.64+0x40], R9 ;  /* 0x0000400906002986 */ /* 0x0001e2000c101932 */
[----:B------:R-:W-:Y:S01]  /*8180*/  ISETP.GT.AND P2, PT, R2, 0x8, P0 ;  /* 0x000000080200780c */ /* 0x000fe20000744270 */
[----:B------:R-:W-:Y:S01]  /*8190*/  FMUL R59, R59, R23 ;  /* 0x000000173b3b7220 */ /* 0x000fe20000400000 */
[----:B------:R-:W-:Y:S01]  /*81a0*/  ISETP.GT.AND P0, PT, R0, 0x20, PT ;  /* 0x000000200000780c */ /* 0x000fe20003f04270 */
[----:B------:R-:W-:Y:S01]  /*81b0*/  @P3 STG.E desc[UR50][R6.64+0x44], R35 ;  /* 0x0000442306003986 */ /* 0x000fe2000c101932 */
[----:B------:R-:W-:Y:S01]  /*81c0*/  F2FP.TF32.F32.PACK_B R3, R3 ;  /* 0x00000003ff03723e */ /* 0x000fe200024050ff */
[-C--:B------:R-:W-:Y:S01]  /*81d0*/  FMUL R61, R61, R23.reuse ;  /* 0x000000173d3d7220 */ /* 0x080fe20000400000 */
[C---:B------:R-:W-:Y:S01]  /*81e0*/  ISETP.GT.AND P3, PT, R2.reuse, 0x8, P1 ;  /* 0x000000080200780c */ /* 0x040fe20000f64270 */
[----:B------:R-:W-:Y:S01]  /*81f0*/  FMUL R63, R63, R23 ;  /* 0x000000173f3f7220 */ /* 0x000fe20000400000 */
[----:B------:R-:W-:Y:S01]  /*8200*/  F2FP.TF32.F32.PACK_B R37, R37 ;  /* 0x00000025ff25723e */ /* 0x000fe200024050ff */
[----:B------:R1:W-:Y:S01]  /*8210*/  @P5 STG.E desc[UR50][R4.64+0x60], R3 ;  /* 0x0000600304005986 */ /* 0x0003e2000c101932 */
[----:B------:R-:W-:Y:S01]  /*8220*/  ISETP.GT.AND P5, PT, R2, RZ, P0 ;  /* 0x000000ff0200720c */ /* 0x000fe200007a4270 */
[----:B0-----:R-:W-:Y:S01]  /*8230*/  FMUL R9, R42, R23 ;  /* 0x000000172a097220 */ /* 0x001fe20000400000 */
[----:B------:R-:W-:Y:S01]  /*8240*/  F2FP.TF32.F32.PACK_B R11, R11 ;  /* 0x0000000bff0b723e */ /* 0x000fe200024050ff */
[----:B------:R-:W-:Y:S01]  /*8250*/  @P4 STG.E desc[UR50][R4.64+0x64], R37 ;  /* 0x0000642504004986 */ /* 0x000fe2000c101932 */
[----:B------:R-:W-:Y:S01]  /*8260*/  ISETP.GT.AND P1, PT, R0, 0x21, PT ;  /* 0x000000210000780c */ /* 0x000fe20003f24270 */
[----:B------:R-:W-:Y:S01]  /*8270*/  FMUL R65, R65, R23 ;  /* 0x0000001741417220 */ /* 0x000fe20000400000 */
[----:B------:R-:W-:Y:S01]  /*8280*/  F2FP.TF32.F32.PACK_B R39, R39 ;  /* 0x00000027ff27723e */ /* 0x000fe200024050ff */
[----:B------:R0:W-:Y:S01]  /*8290*/  @P2 STG.E desc[UR50][R6.64+0x60], R11 ;  /* 0x0000600b06002986 */ /* 0x0001e2000c101932 */
[C---:B------:R-:W-:Y:S01]  /*82a0*/  ISETP.GT.AND P4, PT, R2.reuse, RZ, P1 ;  /* 0x000000ff0200720c */ /* 0x040fe20000f84270 */
[-C--:B------:R-:W-:Y:S01]  /*82b0*/  FMUL R67, R67, R23.reuse ;  /* 0x0000001743437220 */ /* 0x080fe20000400000 */
[----:B------:R-:W-:Y:S01]  /*82c0*/  ISETP.GT.AND P2, PT, R2, 0x8, P0 ;  /* 0x000000080200780c */ /* 0x000fe20000744270 */
[-C--:B-1----:R-:W-:Y:S01]  /*82d0*/  FMUL R3, R40, R23.reuse ;  /* 0x0000001728037220 */ /* 0x082fe20000400000 */
[----:B------:R-:W-:Y:S01]  /*82e0*/  ISETP.GT.AND P0, PT, R0, 0x28, PT ;  /* 0x000000280000780c */ /* 0x000fe20003f04270 */
[----:B------:R-:W-:Y:S01]  /*82f0*/  @P3 STG.E desc[UR50][R6.64+0x64], R39 ;  /* 0x0000642706003986 */ /* 0x000fe2000c101932 */
[----:B------:R-:W-:Y:S01]  /*8300*/  ISETP.GT.AND P3, PT, R2, 0x8, P1 ;  /* 0x000000080200780c */ /* 0x000fe20000f64270 */
[----:B------:R-:W-:Y:S01]  /*8310*/  FMUL R69, R69, R23 ;  /* 0x0000001745457220 */ /* 0x000fe20000400000 */
[----:B------:R-:W-:Y:S01]  /*8320*/  F2FP.TF32.F32.PACK_B R3, R3 ;  /* 0x00000003ff03723e */ /* 0x000fe200024050ff */
[----:B------:R-:W-:Y:S01]  /*8330*/  FMUL R71, R71, R23 ;  /* 0x0000001747477220 */ /* 0x000fe20000400000 */
[----:B------:R-:W-:Y:S01]  /*8340*/  F2FP.TF32.F32.PACK_B R41, R41 ;  /* 0x00000029ff29723e */ /* 0x000fe200024050ff */
[----:B0-----:R-:W-:Y:S01]  /*8350*/  FMUL R11, R46, R23 ;  /* 0x000000172e0b7220 */ /* 0x001fe20000400000 */
[----:B------:R-:W-:Y:S01]  /*8360*/  F2FP.TF32.F32.PACK_B R9, R9 ;  /* 0x00000009ff09723e */ /* 0x000fe200024050ff */
[----:B------:R0:W-:Y:S01]  /*8370*/  @P5 STG.E desc[UR50][R4.64+0x80], R3 ;  /* 0x0000800304005986 */ /* 0x0001e2000c101932 */
[----:B------:R-:W-:Y:S01]  /*8380*/  ISETP.GT.AND P5, PT, R2, RZ, P0 ;  /* 0x000000ff0200720c */ /* 0x000fe200007a4270 */
[----:B------:R-:W-:Y:S01]  /*8390*/  FMUL R73, R73, R23 ;  /* 0x0000001749497220 */ /* 0x000fe20000400000 */
[----:B------:R-:W-:Y:S01]  /*83a0*/  ISETP.GT.AND P1, PT, R0, 0x29, PT ;  /* 0x000000290000780c */ /* 0x000fe20003f24270 */
[----:B------:R-:W-:Y:S01]  /*83b0*/  @P4 STG.E desc[UR50][R4.64+0x84], R41 ;  /* 0x0000842904004986 */ /* 0x000fe2000c101932 */
[----:B------:R-:W-:Y:S01]  /*83c0*/  F2FP.TF32.F32.PACK_B R43, R43 ;  /* 0x0000002bff2b723e */ /* 0x000fe200024050ff */
[-C--:B------:R-:W-:Y:S01]  /*83d0*/  FMUL R75, R75, R23.reuse ;  /* 0x000000174b4b7220 */ /* 0x080fe20000400000 */
[C---:B------:R-:W-:Y:S01]  /*83e0*/  ISETP.GT.AND P4, PT, R2.reuse, RZ, P1 ;  /* 0x000000ff0200720c */ /* 0x040fe20000f84270 */
[----:B------:R1:W-:Y:S01]  /*83f0*/  @P2 STG.E desc[UR50][R6.64+0x80], R9 ;  /* 0x0000800906002986 */ /* 0x0003e2000c101932 */
[----:B------:R-:W-:Y:S01]  /*8400*/  ISETP.GT.AND P2, PT, R2, 0x8, P0 ;  /* 0x000000080200780c */ /* 0x000fe20000744270 */
[-C--:B------:R-:W-:Y:S01]  /*8410*/  FMUL R77, R77, R23.reuse ;  /* 0x000000174d4d7220 */ /* 0x080fe20000400000 */
[----:B------:R-:W-:Y:S01]  /*8420*/  ISETP.GT.AND P0, PT, R0, 0x30, PT ;  /* 0x000000300000780c */ /* 0x000fe20003f04270 */
[-C--:B0-----:R-:W-:Y:S01]  /*8430*/  FMUL R3, R44, R23.reuse ;  /* 0x000000172c037220 */ /* 0x081fe20000400000 */
[----:B------:R-:W-:Y:S01]  /*8440*/  @P3 STG.E desc[UR50][R6.64+0x84], R43 ;  /* 0x0000842b06003986 */ /* 0x000fe2000c101932 */
[----:B------:R-:W-:Y:S01]  /*8450*/  ISETP.GT.AND P3, PT, R2, 0x8, P1 ;  /* 0x000000080200780c */ /* 0x000fe20000f64270 */
[----:B------:R-:W-:Y:S01]  /*8460*/  FMUL R79, R79, R23 ;  /* 0x000000174f4f7220 */ /* 0x000fe20000400000 */
[----:B------:R-:W-:Y:S01]  /*8470*/  F2FP.TF32.F32.PACK_B R45, R45 ;  /* 0x0000002dff2d723e */ /* 0x000fe200024050ff */
[----:B------:R-:W-:Y:S01]  /*8480*/  FMUL R81, R81, R23 ;  /* 0x0000001751517220 */ /* 0x000fe20000400000 */
[----:B------:R-:W-:Y:S01]  /*8490*/  F2FP.TF32.F32.PACK_B R3, R3 ;  /* 0x00000003ff03723e */ /* 0x000fe200024050ff */
[----:B------:R-:W-:Y:S01]  /*84a0*/  FMUL R83, R83, R23 ;  /* 0x0000001753537220 */ /* 0x000fe20000400000 */
[----:B------:R-:W-:Y:S01]  /*84b0*/  F2FP.TF32.F32.PACK_B R11, R11 ;  /* 0x0000000bff0b723e */ /* 0x000fe200024050ff */
[-C--:B-1----:R-:W-:Y:S01]  /*84c0*/  FMUL R9, R50, R23.reuse ;  /* 0x0000001732097220 */ /* 0x082fe20000400000 */
[----:B------:R-:W-:Y:S01]  /*84d0*/  ISETP.GT.AND P1, PT, R0, 0x31, PT ;  /* 0x000000310000780c */ /* 0x000fe20003f24270 */
[----:B------:R0:W-:Y:S01]  /*84e0*/  @P5 STG.E desc[UR50][R4.64+0xa0], R3 ;  /* 0x0000a00304005986 */ /* 0x0001e2000c101932 */
[C---:B------:R-:W-:Y:S01]  /*84f0*/  ISETP.GT.AND P5, PT, R2.reuse, RZ, P0 ;  /* 0x000000ff0200720c */ /* 0x040fe200007a4270 */
[----:B------:R-:W-:Y:S01]  /*8500*/  FMUL R85, R85, R23 ;  /* 0x0000001755557220 */ /* 0x000fe20000400000 */
[----:B------:R-:W-:Y:S01]  /*8510*/  F2FP.TF32.F32.PACK_B R47, R47 ;  /* 0x0000002fff2f723e */ /* 0x000fe200024050ff */
[----:B------:R-:W-:Y:S01]  /*8520*/  @P4 STG.E desc[UR50][R4.64+0xa4], R45 ;  /* 0x0000a42d04004986 */ /* 0x000fe2000c101932 */
[C---:B------:R-:W-:Y:S01]  /*8530*/  ISETP.GT.AND P4, PT, R2.reuse, RZ, P1 ;  /* 0x000000ff0200720c */ /* 0x040fe20000f84270 */
[----:B------:R-:W-:Y:S01]  /*8540*/  FMUL R87, R87, R23 ;  /* 0x0000001757577220 */ /* 0x000fe20000400000 */
[----:B------:R-:W-:Y:S01]  /*8550*/  F2FP.TF32.F32.PACK_B R49, R49 ;  /* 0x00000031ff31723e */ /* 0x000fe200024050ff */
        /* <DEDUP_REMOVED lines=11> */
[-C--:B------:R-:W-:Y:S01]  /*8610*/  FMUL R95, R95, R23.reuse ;  /* 0x000000175f5f7220 */ /* 0x080fe20000400000 */
[----:B------:R-:W-:Y:S01]  /*8620*/  ISETP.GT.AND P1, PT, R0, 0x39, PT ;  /* 0x000000390000780c */ /* 0x000fe20003f24270 */
[----:B-1----:R-:W-:Y:S01]  /*8630*/  FMUL R11, R54, R23 ;  /* 0x00000017360b7220 */ /* 0x002fe20000400000 */
[----:B------:R-:W-:Y:S01]  /*8640*/  F2FP.TF32.F32.PACK_B R51, R51 ;  /* 0x00000033ff33723e */ /* 0x000fe200024050ff */
        /* <DEDUP_REMOVED lines=15> */
[-C--:B------:R-:W-:Y:S01]  /*8740*/  FMUL R103, R103, R23.reuse ;  /* 0x0000001767677220 */ /* 0x080fe20000400000 */
[----:B------:R-:W-:Y:S01]  /*8750*/  ISETP.GT.AND P1, PT, R0, 0x41, PT ;  /* 0x000000410000780c */ /* 0x000fe20003f24270 */
[----:B------:R-:W-:Y:S01]  /*8760*/  FMUL R105, R105, R23 ;  /* 0x0000001769697220 */ /* 0x000fe20000400000 */
[----:B------:R-:W-:Y:S01]  /*8770*/  F2FP.TF32.F32.PACK_B R3, R3 ;  /* 0x00000003ff03723e */ /* 0x000fe200024050ff */
[----:B------:R-:W-:Y:S01]  /*8780*/  FMUL R107, R107, R23 ;  /* 0x000000176b6b7220 */ /* 0x000fe20000400000 */
[----:B------:R-:W-:Y:S01]  /*8790*/  F2FP.TF32.F32.PACK_B R55, R55 ;  /* 0x00000037ff37723e */ /* 0x000fe200024050ff */
        /* <DEDUP_REMOVED lines=21> */
[-C--:B------:R-:W-:Y:S01]  /*88f0*/  FMUL R119, R119, R23.reuse ;  /* 0x0000001777777220 */ /* 0x080fe20000400000 */
[----:B-1----:R-:W-:Y:S01]  /*8900*/  FMUL R11, R62, R23 ;  /* 0x000000173e0b7220 */ /* 0x002fe20000400000 */
[----:B------:R-:W-:Y:S01]  /*8910*/  F2FP.TF32.F32.PACK_B R61, R61 ;  /* 0x0000003dff3d723e */ /* 0x000fe200024050ff */
[-C--:B------:R-:W-:Y:S01]  /*8920*/  FMUL R121, R121, R23.reuse ;  /* 0x0000001779797220 */ /* 0x080fe20000400000 */
        /* <DEDUP_REMOVED lines=51> */
[----:B------:R-:W-:Y:S01]  /*8c60*/  ISETP.GT.AND P4, PT, R2, RZ, P1 ;  /* 0x000000ff0200720c */ /* 0x000fe20000f84270 */
[----:B------:R-:W-:Y:S01]  /*8c70*/  FMUL R15, R150, R23 ;  /* 0x00000017960f7220 */ /* 0x000fe20000400000 */
[----:B------:R-:W-:Y:S01]  /*8c80*/  F2FP.TF32.F32.PACK_B R71, R71 ;  /* 0x00000047ff47723e */ /* 0x000fe200024050ff */
[----:B------:R1:W-:Y:S01]  /*8c90*/  @P2 STG.E desc[UR50][R6.64+0x140], R9 ;  /* 0x0001400906002986 */ /* 0x0003e2000c101932 */
[----:B------:R-:W-:Y:S01]  /*8ca0*/  ISETP.GT.AND P2, PT, R2, 0x8, P0 ;  /* 0x000000080200780c */ /* 0x000fe20000744270 */
[-C--:B------:R-:W-:Y:S01]  /*8cb0*/  FMUL R151, R151, R23.reuse ;  /* 0x0000001797977220 */ /* 0x080fe20000400000 */
[----:B------:R-:W-:Y:S01]  /*8cc0*/  ISETP.GT.AND P0, PT, R0, 0x60, PT ;  /* 0x000000600000780c */ /* 0x000fe20003f04270 */
[----:B0-----:R-:W-:Y:S01]  /*8cd0*/  FMUL R3, R68, R23 ;  /* 0x0000001744037220 */ /* 0x001fe20000400000 */
[----:B------:R-:W-:Y:S01]  /*8ce0*/  @P3 STG.E desc[UR50][R6.64+0x144], R67 ;  /* 0x0001444306003986 */ /* 0x000fe2000c101932 */
[----:B------:R-:W-:-:S02]  /*8cf0*/  ISETP.GT.AND P3, PT, R2, 0x8, P1 ;  /* 0x000000080200780c */ /* 0x000fc40000f64270 */
[----:B------:R-:W-:Y:S02]  /*8d00*/  ISETP.GT.AND P1, PT, R0, 0x61, PT ;  /* 0x000000610000780c */ /* 0x000fe40003f24270 */
[----:B------:R-:W-:Y:S01]  /*8d10*/  F2FP.TF32.F32.PACK_B R3, R3 ;  /* 0x00000003ff03723e */ /* 0x000fe200024050ff */
[----:B-1----:R-:W-:Y:S01]  /*8d20*/  FMUL R9, R74, R23 ;  /* 0x000000174a097220 */ /* 0x002fe20000400000 */
[----:B------:R-:W-:-:S03]  /*8d30*/  F2FP.TF32.F32.PACK_B R73, R73 ;  /* 0x00000049ff49723e */ /* 0x000fc600024050ff */
[----:B------:R0:W-:Y:S01]  /*8d40*/  @P5 STG.E desc[UR50][R4.64+0x160], R3 ;  /* 0x0001600304005986 */ /* 0x0001e2000c101932 */
[C---:B------:R-:W-:Y:S02]  /*8d50*/  ISETP.GT.AND P5, PT, R2.reuse, RZ, P0 ;  /* 0x000000ff0200720c */ /* 0x040fe400007a4270 */
[----:B------:R-:W-:Y:S01]  /*8d60*/  F2FP.TF32.F32.PACK_B R9, R9 ;  /* 0x00000009ff09723e */ /* 0x000fe200024050ff */
[----:B------:R-:W-:Y:S01]  /*8d70*/  @P4 STG.E desc[UR50][R4.64+0x164], R69 ;  /* 0x0001644504004986 */ /* 0x000fe2000c101932 */
[C---:B------:R-:W-:Y:S02]  /*8d80*/  ISETP.GT.AND P4, PT, R2.reuse, RZ, P1 ;  /* 0x000000ff0200720c */ /* 0x040fe40000f84270 */
[----:B------:R-:W-:Y:S01]  /*8d90*/  F2FP.TF32.F32.PACK_B R75, R75 ;  /* 0x0000004bff4b723e */ /* 0x000fe200024050ff */
[----:B------:R1:W-:Y:S01]  /*8da0*/  @P2 STG.E desc[UR50][R6.64+0x160], R11 ;  /* 0x0001600b06002986 */ /* 0x0003e2000c101932 */
[----:B------:R-:W-:Y:S02]  /*8db0*/  ISETP.GT.AND P2, PT, R2, 0x8, P0 ;  /* 0x000000080200780c */ /* 0x000fe40000744270 */
        /* <DEDUP_REMOVED lines=250> */
[----:B------:R-:W-:Y:S01]  /*9d60*/  ISETP.GT.AND P0, PT, R2, 0x8, P0 ;  /* 0x000000080200780c */ /* 0x000fe20000704270 */
[----:B------:R-:W-:Y:S01]  /*9d70*/  @P4 STG.E desc[UR50][R4.64+0x364], R133 ;  /* 0x0003648504004986 */ /* 0x000fe2000c101932 */
[----:B------:R-:W-:Y:S02]  /*9d80*/  ISETP.GT.AND P4, PT, R0, 0xe9, PT ;  /* 0x000000e90000780c */ /* 0x000fe40003f84270 */
[----:B------:R-:W-:Y:S01]  /*9d90*/  F2FP.TF32.F32.PACK_B R9, R9 ;  /* 0x00000009ff09723e */ /* 0x000fe200024050ff */
[----:B------:R1:W-:Y:S01]  /*9da0*/  @P2 STG.E desc[UR50][R6.64+0x360], R11 ;  /* 0x0003600b06002986 */ /* 0x0003e2000c101932 */
[C---:B------:R-:W-:Y:S02]  /*9db0*/  ISETP.GT.AND P2, PT, R2.reuse, RZ, P1 ;  /* 0x000000ff0200720c */ /* 0x040fe40000f44270 */
[----:B------:R-:W-:Y:S01]  /*9dc0*/  ISETP.GT.AND P1, PT, R2, 0x8, P1 ;  /* 0x000000080200780c */ /* 0x000fe20000f24270 */
[----:B0-----:R-:W-:Y:S01]  /*9dd0*/  FMUL R3, R136, R23 ;  /* 0x0000001788037220 */ /* 0x001fe20000400000 */
[----:B------:R-:W-:Y:S01]  /*9de0*/  @P3 STG.E desc[UR50][R6.64+0x364], R135 ;  /* 0x0003648706003986 */ /* 0x000fe2000c101932 */
[----:B------:R-:W-:-:S02]  /*9df0*/  ISETP.GT.AND P6, PT, R2, RZ, P4 ;  /* 0x000000ff0200720c */ /* 0x000fc400027c4270 */
[----:B------:R-:W-:Y:S02]  /*9e00*/  F2FP.TF32.F32.PACK_B R139, R139 ;  /* 0x0000008bff8b723e */ /* 0x000fe400024050ff */
[----:B------:R-:W-:Y:S02]  /*9e10*/  F2FP.TF32.F32.PACK_B R3, R3 ;  /* 0x00000003ff03723e */ /* 0x000fe400024050ff */
[----:B------:R-:W-:Y:S01]  /*9e20*/  F2FP.TF32.F32.PACK_B R141, R141 ;  /* 0x0000008dff8d723e */ /* 0x000fe200024050ff */
[----:B-1----:R-:W-:Y:S01]  /*9e30*/  FMUL R11, R146, R23 ;  /* 0x00000017920b7220 */ /* 0x002fe20000400000 */
[----:B------:R-:W-:Y:S01]  /*9e40*/  ISETP.GT.AND P4, PT, R2, 0x8, P4 ;  /* 0x000000080200780c */ /* 0x000fe20002784270 */
[----:B------:R0:W-:Y:S01]  /*9e50*/  @P5 STG.E desc[UR50][R4.64+0x380], R3 ;  /* 0x0003800304005986 */ /* 0x0001e2000c101932 */
[----:B------:R-:W-:Y:S02]  /*9e60*/  ISETP.GT.AND P5, PT, R0, 0xe8, PT ;  /* 0x000000e80000780c */ /* 0x000fe40003fa4270 */
[----:B------:R-:W-:Y:S01]  /*9e70*/  F2FP.TF32.F32.PACK_B R143, R143 ;  /* 0x0000008fff8f723e */ /* 0x000fe200024050ff */
[----:B------:R-:W-:Y:S01]  /*9e80*/  @P2 STG.E desc[UR50][R4.64+0x384], R137 ;  /* 0x0003848904002986 */ /* 0x000fe2000c101932 */
[----:B------:R-:W-:-:S02]  /*9e90*/  ISETP.GT.AND P3, PT, R2, RZ, P5 ;  /* 0x000000ff0200720c */ /* 0x000fc40002f64270 */
[----:B------:R-:W-:Y:S01]  /*9ea0*/  ISETP.GT.AND P5, PT, R2, 0x8, P5 ;  /* 0x000000080200780c */ /* 0x000fe20002fa4270 */
[----:B------:R1:W-:Y:S01]  /*9eb0*/  @P0 STG.E desc[UR50][R6.64+0x380], R9 ;  /* 0x0003800906000986 */ /* 0x0003e2000c101932 */
[C---:B------:R-:W-:Y:S02]  /*9ec0*/  ISETP.GT.AND P2, PT, R0.reuse, 0xf1, PT ;  /* 0x000000f10000780c */ /* 0x040fe40003f44270 */
[----:B------:R-:W-:Y:S01]  /*9ed0*/  ISETP.GT.AND P0, PT, R0, 0xf9, PT ;  /* 0x000000f90000780c */ /* 0x000fe20003f04270 */
[----:B0-----:R-:W-:Y:S01]  /*9ee0*/  FMUL R3, R140, R23 ;  /* 0x000000178c037220 */ /* 0x001fe20000400000 */
[----:B------:R-:W-:Y:S01]  /*9ef0*/  @P1 STG.E desc[UR50][R6.64+0x384], R139 ;  /* 0x0003848b06001986 */ /* 0x000fe2000c101932 */
[----:B------:R-:W-:Y:S02]  /*9f00*/  ISETP.GT.AND P1, PT, R0, 0xf8, PT ;  /* 0x000000f80000780c */ /* 0x000fe40003f24270 */
[----:B------:R-:W-:Y:S02]  /*9f10*/  F2FP.TF32.F32.PACK_B R145, R145 ;  /* 0x00000091ff91723e */ /* 0x000fe400024050ff */
[----:B------:R-:W-:Y:S01]  /*9f20*/  F2FP.TF32.F32.PACK_B R3, R3 ;  /* 0x00000003ff03723e */ /* 0x000fe200024050ff */
[----:B-1----:R-:W-:Y:S01]  /*9f30*/  FMUL R9, R142, R23 ;  /* 0x000000178e097220 */ /* 0x002fe20000400000 */
[----:B------:R-:W-:-:S03]  /*9f40*/  F2FP.TF32.F32.PACK_B R11, R11 ;  /* 0x0000000bff0b723e */ /* 0x000fc600024050ff */
[----:B------:R0:W-:Y:S01]  /*9f50*/  @P3 STG.E desc[UR50][R4.64+0x3a0], R3 ;  /* 0x0003a00304003986 */ /* 0x0001e2000c101932 */
[----:B------:R-:W-:Y:S02]  /*9f60*/  ISETP.GT.AND P3, PT, R0, 0xf0, PT ;  /* 0x000000f00000780c */ /* 0x000fe40003f64270 */
[----:B------:R-:W-:Y:S01]  /*9f70*/  F2FP.TF32.F32.PACK_B R9, R9 ;  /* 0x00000009ff09723e */ /* 0x000fe200024050ff */
[----:B------:R-:W-:Y:S01]  /*9f80*/  @P6 STG.E desc[UR50][R4.64+0x3a4], R141 ;  /* 0x0003a48d04006986 */ /* 0x000fe2000c101932 */
[C---:B------:R-:W-:Y:S02]  /*9f90*/  ISETP.GT.AND P6, PT, R2.reuse, RZ, P3 ;  /* 0x000000ff0200720c */ /* 0x040fe40001fc4270 */
[C---:B------:R-:W-:Y:S01]  /*9fa0*/  ISETP.GT.AND P3, PT, R2.reuse, 0x8, P3 ;  /* 0x000000080200780c */ /* 0x040fe20001f64270 */
[----:B------:R-:W-:Y:S01]  /*9fb0*/  @P5 STG.E desc[UR50][R6.64+0x3a0], R9 ;  /* 0x0003a00906005986 */ /* 0x000fe2000c101932 */
[C---:B------:R-:W-:Y:S02]  /*9fc0*/  ISETP.GT.AND P5, PT, R2.reuse, RZ, P2 ;  /* 0x000000ff0200720c */ /* 0x040fe400017a4270 */
[----:B------:R-:W-:Y:S01]  /*9fd0*/  ISETP.GT.AND P2, PT, R2, 0x8, P2 ;  /* 0x000000080200780c */ /* 0x000fe20001744270 */
[----:B0-----:R-:W-:Y:S01]  /*9fe0*/  FMUL R3, R144, R23 ;  /* 0x0000001790037220 */ /* 0x001fe20000400000 */
[----:B------:R-:W-:Y:S01]  /*9ff0*/  @P4 STG.E desc[UR50][R6.64+0x3a4], R143 ;  /* 0x0003a48f06004986 */ /* 0x000fe2000c101932 */
[----:B------:R-:W-:-:S02]  /*a000*/  ISETP.GT.AND P4, PT, R2, RZ, P0 ;  /* 0x000000ff0200720c */ /* 0x000fc40000784270 */
[C---:B------:R-:W-:Y:S02]  /*a010*/  ISETP.GT.AND P0, PT, R2.reuse, 0x8, P0 ;  /* 0x000000080200780c */ /* 0x040fe40000704270 */
[----:B------:R-:W-:Y:S02]  /*a020*/  F2FP.TF32.F32.PACK_B R3, R3 ;  /* 0x00000003ff03723e */ /* 0x000fe400024050ff */
[----:B------:R-:W-:Y:S02]  /*a030*/  F2FP.TF32.F32.PACK_B R147, R147 ;  /* 0x00000093ff93723e */ /* 0x000fe400024050ff */
[----:B------:R-:W-:Y:S01]  /*a040*/  F2FP.TF32.F32.PACK_B R13, R13 ;  /* 0x0000000dff0d723e */ /* 0x000fe200024050ff */
[----:B------:R0:W-:Y:S01]  /*a050*/  @P6 STG.E desc[UR50][R4.64+0x3c0], R3 ;  /* 0x0003c00304006986 */ /* 0x0001e2000c101932 */
[C---:B------:R-:W-:Y:S02]  /*a060*/  ISETP.GT.AND P6, PT, R2.reuse, RZ, P1 ;  /* 0x000000ff0200720c */ /* 0x040fe40000fc4270 */
[----:B------:R-:W-:Y:S01]  /*a070*/  ISETP.GT.AND P1, PT, R2, 0x8, P1 ;  /* 0x000000080200780c */ /* 0x000fe20000f24270 */
[----:B------:R-:W-:Y:S01]  /*a080*/  @P5 IMAD.MOV.U32 R2, RZ, RZ, R4 ;  /* 0x000000ffff025224 */ /* 0x000fe200078e0004 */
[----:B------:R-:W-:-:S02]  /*a090*/  F2FP.TF32.F32.PACK_B R149, R149 ;  /* 0x00000095ff95723e */ /* 0x000fc400024050ff */
[----:B------:R-:W-:Y:S02]  /*a0a0*/  F2FP.TF32.F32.PACK_B R15, R15 ;  /* 0x0000000fff0f723e */ /* 0x000fe400024050ff */
[----:B------:R-:W-:Y:S01]  /*a0b0*/  F2FP.TF32.F32.PACK_B R151, R151 ;  /* 0x00000097ff97723e */ /* 0x000fe200024050ff */
[----:B0-----:R-:W-:-:S05]  /*a0c0*/  @P5 IMAD.MOV.U32 R3, RZ, RZ, R5 ;  /* 0x000000ffff035224 */ /* 0x001fca00078e0005 */
[----:B------:R0:W-:Y:S02]  /*a0d0*/  @P5 STG.E desc[UR50][R2.64+0x3c4], R145 ;  /* 0x0003c49102005986 */ /* 0x0001e4000c101932 */
[----:B0-----:R-:W-:Y:S02]  /*a0e0*/  @P3 IMAD.MOV.U32 R2, RZ, RZ, R6 ;  /* 0x000000ffff023224 */ /* 0x001fe400078e0006 */
[----:B------:R-:W-:-:S05]  /*a0f0*/  @P3 IMAD.MOV.U32 R3, RZ, RZ, R7 ;  /* 0x000000ffff033224 */ /* 0x000fca00078e0007 */
[----:B------:R0:W-:Y:S02]  /*a100*/  @P3 STG.E desc[UR50][R2.64+0x3c0], R11 ;  /* 0x0003c00b02003986 */ /* 0x0001e4000c101932 */
[----:B0-----:R-:W-:Y:S02]  /*a110*/  @P2 IMAD.MOV.U32 R2, RZ, RZ, R6 ;  /* 0x000000ffff022224 */ /* 0x001fe400078e0006 */
[----:B------:R-:W-:-:S05]  /*a120*/  @P2 IMAD.MOV.U32 R3, RZ, RZ, R7 ;  /* 0x000000ffff032224 */ /* 0x000fca00078e0007 */
[----:B------:R0:W-:Y:S02]  /*a130*/  @P2 STG.E desc[UR50][R2.64+0x3c4], R147 ;  /* 0x0003c49302002986 */ /* 0x0001e4000c101932 */
[----:B0-----:R-:W-:Y:S02]  /*a140*/  @P6 IMAD.MOV.U32 R2, RZ, RZ, R4 ;  /* 0x000000ffff026224 */ /* 0x001fe400078e0004 */
[----:B------:R-:W-:-:S05]  /*a150*/  @P6 IMAD.MOV.U32 R3, RZ, RZ, R5 ;  /* 0x000000ffff036224 */ /* 0x000fca00078e0005 */
[----:B------:R0:W-:Y:S04]  /*a160*/  @P6 STG.E desc[UR50][R2.64+0x3e0], R13 ;  /* 0x0003e00d02006986 */ /* 0x0001e8000c101932 */
[----:B------:R1:W-:Y:S01]  /*a170*/  @P4 STG.E desc[UR50][R4.64+0x3e4], R149 ;  /* 0x0003e49504004986 */ /* 0x0003e2000c101932 */
[----:B0-----:R-:W-:Y:S02]  /*a180*/  @P1 IMAD.MOV.U32 R2, RZ, RZ, R6 ;  /* 0x000000ffff021224 */ /* 0x001fe400078e0006 */
[----:B------:R-:W-:-:S05]  /*a190*/  @P1 IMAD.MOV.U32 R3, RZ, RZ, R7 ;  /* 0x000000ffff031224 */ /* 0x000fca00078e0007 */
[----:B------:R1:W-:Y:S04]  /*a1a0*/  @P1 STG.E desc[UR50][R2.64+0x3e0], R15 ;  /* 0x0003e00f02001986 */ /* 0x0003e8000c101932 */
[----:B------:R1:W-:Y:S02]  /*a1b0*/  @P0 STG.E desc[UR50][R6.64+0x3e4], R151 ;  /* 0x0003e49706000986 */ /* 0x0003e4000c101932 */
.L_x_285:
[----:B------:R-:W-:Y:S05]  /*a1c0*/  BSYNC B0 ;  /* 0x0000000000007941 */ /* 0x000fea0003800000 */
.L_x_31:
[----:B-1----:R-:W-:Y:S01]  /*a1d0*/  IMAD.U32 R2, RZ, RZ, UR38 ;  /* 0x00000026ff027e24 */ /* 0x002fe2000f8e00ff */
[----:B------:R-:W-:Y:S01]  /*a1e0*/  ULDC.64 UR4, c[0x0][0x650] ;  /* 0x0001940000047ab9 */ /* 0x000fe20000000a00 */
[----:B------:R-:W-:Y:S01]  /*a1f0*/  IMAD.U32 R0, RZ, RZ, UR41 ;  /* 0x00000029ff007e24 */ /* 0x000fe2000f8e00ff */
[----:B------:R1:W-:Y:S01]  /*a200*/  SYNCS.ARRIVE.TRANS64.A1T0 RZ, [R158+UR46], RZ ;  /* 0x000000ff9eff79a7 */ /* 0x0003e2000810002e */
[----:B0-----:R-:W-:Y:S01]  /*a210*/  IMAD.U32 R3, RZ, RZ, UR39 ;  /* 0x00000027ff037e24 */ /* 0x001fe2000f8e00ff */
[C---:B------:R-:W-:Y:S01]  /*a220*/  LEA R16, P0, R2.reuse, R16, 0x1 ;  /* 0x0000001002107211 */ /* 0x040fe200078008ff */
[----:B-----5:R-:W-:Y:S02]  /*a230*/  IMAD.MOV.U32 R18, RZ, RZ, -0x1 ;  /* 0xffffffffff127424 */ /* 0x020fe400078e00ff */
[----:B------:R-:W-:Y:S01]  /*a240*/  IMAD.MOV.U32 R19, RZ, RZ, -0x1 ;  /* 0xffffffffff137424 */ /* 0x000fe200078e00ff */
[----:B------:R-:W-:Y:S01]  /*a250*/  LEA.HI.X R17, R2, R17, R0, 0x1, P0 ;  /* 0x0000001102117211 */ /* 0x000fe200000f0c00 */
[----:B------:R-:W-:Y:S01]  /*a260*/  IMAD.MOV.U32 R2, RZ, RZ, -0x1 ;  /* 0xffffffffff027424 */ /* 0x000fe200078e00ff */
[----:B------:R-:W-:-:S02]  /*a270*/  ISETP.GE.U32.AND P0, PT, R16, UR4, PT ;  /* 0x0000000410007c0c */ /* 0x000fc4000bf06070 */
[----:B------:R-:W-:Y:S02]  /*a280*/  PRMT R0, RZ, 0x7610, R0 ;  /* 0x00007610ff007816 */ /* 0x000fe40000000000 */
[----:B------:R-:W-:-:S13]  /*a290*/  ISETP.GE.U32.AND.EX P0, PT, R17, UR5, PT, P0 ;  /* 0x0000000511007c0c */ /* 0x000fda000bf06100 */
[----:B-1----:R-:W-:Y:S05]  /*a2a0*/  @P0 BRA `(.L_x_286) ;  /* 0x00000004008c0947 */ /* 0x002fea0003800000 */
[----:B------:R-:W0:Y:S01]  /*a2b0*/  S2UR UR7, SR_CTAID.X ;  /* 0x00000000000779c3 */ /* 0x000e220000002500 */
[----:B------:R-:W-:Y:S01]  /*a2c0*/  ULDC.64 UR4, c[0x0][0x628] ;  /* 0x00018a0000047ab9 */ /* 0x000fe20000000a00 */
[----:B------:R-:W-:Y:S01]  /*a2d0*/  ULDC UR6, c[0x0][0x150] ;  /* 0x0000540000067ab9 */ /* 0x000fe20000000800 */
[----:B------:R-:W-:Y:S01]  /*a2e0*/  ISETP.NE.U32.AND P0, PT, RZ, UR4, PT ;  /* 0x00000004ff007c0c */ /* 0x000fe2000bf05070 */
[----:B------:R-:W-:Y:S01]  /*a2f0*/  ULDC UR15, c[0x0][0x630] ;  /* 0x00018c00000f7ab9 */ /* 0x000fe20000000800 */
[C---:B------:R-:W-:Y:S01]  /*a300*/  R2UR UR16, R16.reuse ;  /* 0x00000000101072ca */ /* 0x040fe200000e0000 */
[----:B------:R-:W-:Y:S01]  /*a310*/  ULDC UR18, c[0x0][0x154] ;  /* 0x0000550000127ab9 */ /* 0x000fe20000000800 */
[----:B------:R-:W-:Y:S01]  /*a320*/  ISETP.NE.AND.EX P0, PT, RZ, UR5, PT, P0 ;  /* 0x00000005ff007c0c */ /* 0x000fe2000bf05300 */
[----:B------:R-:W1:Y:S01]  /*a330*/  S2UR UR19, SR_CTAID.Y ;  /* 0x00000000001379c3 */ /* 0x000e620000002600 */
[----:B------:R-:W-:Y:S02]  /*a340*/  R2UR UR17, R17 ;  /* 0x00000000111172ca */ /* 0x000fe400000e0000 */
[----:B------:R-:W-:-:S02]  /*a350*/  R2UR UR12, R16 ;  /* 0x00000000100c72ca */ /* 0x000fc400000e0000 */
[----:B------:R-:W-:Y:S02]  /*a360*/  R2UR UR13, R17 ;  /* 0x00000000110d72ca */ /* 0x000fe400000e0000 */
[----:B0-----:R-:W-:-:S05]  /*a370*/  I2FP.F32.U32 R0, UR7 ;  /* 0x0000000700007c45 */ /* 0x001fca0008201000 */
[----:B------:R-:W-:-:S04]  /*a380*/  FMUL R0, R0, UR6 ;  /* 0x0000000600007c20 */ /* 0x000fc80008400000 */
[----:B------:R0:W0:Y:S01]  /*a390*/  F2I.U32.TRUNC.NTZ R2, R0 ;  /* 0x0000000000027305 */ /* 0x000022000020f000 */
[----:B-1----:R-:W-:Y:S05]  /*a3a0*/  @!P0 BRA `(.L_x_287) ;  /* 0x0000000000308947 */ /* 0x002fea0003800000 */
        /* <DEDUP_REMOVED lines=12> */
.L_x_287:
[----:B------:R-:W-:Y:S01]  /*a470*/  USHF.R.U64 UR6, UR12, UR15, UR13 ;  /* 0x0000000f0c067299 */ /* 0x000fe2000800120d */
[----:B0-----:R-:W-:Y:S01]  /*a480*/  I2FP.F32.U32 R0, UR19 ;  /* 0x0000001300007c45 */ /* 0x001fe20008201000 */
[----:B------:R-:W-:Y:S01]  /*a490*/  USHF.R.U32.HI UR4, URZ, UR15, UR13 ;  /* 0x0000000f3f047299 */ /* 0x000fe2000801160d */
[----:B------:R-:W-:Y:S01]  /*a4a0*/  R2UR UR14, R2 ;  /* 0x00000000020e72ca */ /* 0x000fe200000e0000 */
[----:B------:R-:W-:Y:S02]  /*a4b0*/  UIADD3 UR9, UP0, URZ, -UR6, URZ ;  /* 0x800000063f097290 */ /* 0x000fe4000ff1e03f */
[----:B------:R-:W-:Y:S01]  /*a4c0*/  FMUL R0, R0, UR18 ;  /* 0x0000001200007c20 */ /* 0x000fe20008400000 */
[----:B------:R-:W-:Y:S01]  /*a4d0*/  ULDC.64 UR12, c[0x0][0x620] ;  /* 0x00018800000c7ab9 */ /* 0x000fe20000000a00 */
[----:B------:R-:W-:Y:S01]  /*a4e0*/  UIADD3.X UR4, URZ, ~UR4, URZ, UP0, !UPT ;  /* 0x800000043f047290 */ /* 0x000fe200087fe43f */
[----:B------:R-:W-:Y:S01]  /*a4f0*/  UMOV UR10, UR16 ;  /* 0x00000010000a7c82 */ /* 0x000fe20008000000 */
[----:B------:R-:W-:-:S02]  /*a500*/  UMOV UR11, UR17 ;  /* 0x00000011000b7c82 */ /* 0x000fc40008000000 */
[----:B------:R-:W0:Y:S01]  /*a510*/  F2I.U32.TRUNC.NTZ R0, R0 ;  /* 0x0000000000007305 */ /* 0x000e22000020f000 */
[----:B------:R-:W-:Y:S02]  /*a520*/  UIMAD UR4, UR4, UR12, URZ ;  /* 0x0000000c040472a4 */ /* 0x000fe4000f8e023f */
        /* <DEDUP_REMOVED lines=9> */
[----:B------:R-:W-:Y:S01]  /*a5c0*/  USHF.R.U64 UR12, UR10, UR13, UR11 ;  /* 0x0000000d0a0c7299 */ /* 0x000fe2000800120b */
[----:B0-----:R-:W-:Y:S01]  /*a5d0*/  R2UR UR16, R0 ;  /* 0x00000000001072ca */ /* 0x001fe200000e0000 */
[----:B------:R-:W-:Y:S01]  /*a5e0*/  USHF.R.U32.HI UR10, URZ, UR13, UR11 ;  /* 0x0000000d3f0a7299 */ /* 0x000fe2000801160b */
[----:B------:R-:W-:Y:S01]  /*a5f0*/  ISETP.NE.AND.EX P0, PT, RZ, UR5, PT, P0 ;  /* 0x00000005ff007c0c */ /* 0x000fe2000bf05300 */
[----:B------:R-:W-:Y:S01]  /*a600*/  ULDC UR17, c[0x0][0x608] ;  /* 0x0001820000117ab9 */ /* 0x000fe20000000800 */
[----:B------:R-:W-:-:S02]  /*a610*/  ULOP3.LUT UR23, URZ, UR18, URZ, 0x33, !UPT ;  /* 0x000000123f177292 */ /* 0x000fc4000f8e333f */
[----:B------:R-:W-:Y:S02]  /*a620*/  USHF.R.U64 UR18, UR12, UR17, UR10 ;  /* 0x000000110c127299 */ /* 0x000fe4000800120a */
[----:B------:R-:W-:Y:S01]  /*a630*/  USHF.R.U32.HI UR10, URZ, UR17, UR10 ;  /* 0x000000113f0a7299 */ /* 0x000fe2000801160a */
[----:B------:R-:W-:Y:S01]  /*a640*/  UMOV UR20, 0x1 ;  /* 0x0000000100147882 */ /* 0x000fe20000000000 */
[----:B------:R-:W-:Y:S02]  /*a650*/  UIADD3 UR14, -UR14, URZ, URZ ;  /* 0x0000003f0e0e7290 */ /* 0x000fe4000fffe13f */
[----:B------:R-:W-:Y:S02]  /*a660*/  USHF.L.U32 UR13, UR20, UR22, URZ ;  /* 0x00000016140d7299 */ /* 0x000fe4000800063f */
[----:B------:R-:W-:Y:S01]  /*a670*/  USHF.R.U64 UR20, UR18, UR22, UR10 ;  /* 0x0000001612147299 */ /* 0x000fe2000800120a */
[----:B------:R-:W-:Y:S01]  /*a680*/  ULDC UR15, c[0x0][0x144] ;  /* 0x00005100000f7ab9 */ /* 0x000fe20000000800 */
[----:B------:R-:W-:Y:S01]  /*a690*/  ULDC UR8, c[0x0][0x600] ;  /* 0x0001800000087ab9 */ /* 0x000fe20000000800 */
[----:B------:R-:W-:-:S02]  /*a6a0*/  UIADD3 UR21, -UR16, URZ, URZ ;  /* 0x0000003f10157290 */ /* 0x000fc4000fffe13f */
[----:B------:R-:W-:Y:S02]  /*a6b0*/  USHF.R.U32.HI UR17, URZ, UR22, UR10 ;  /* 0x000000163f117299 */ /* 0x000fe4000801160a */
[----:B------:R-:W-:Y:S02]  /*a6c0*/  UIADD3 UR9, UR8, -0x1, URZ ;  /* 0xffffffff08097890 */ /* 0x000fe4000fffe03f */
        /* <DEDUP_REMOVED lines=16> */
.L_x_288:
[----:B------:R-:W-:Y:S01]  /*a7d0*/  UISETP.NE.AND UP0, UPT, UR40, URZ, UPT ;  /* 0x0000003f2800728c */ /* 0x000fe2000bf05270 */
[----:B------:R-:W-:Y:S01]  /*a7e0*/  IMAD.MOV.U32 R0, RZ, RZ, 0x1 ;  /* 0x00000001ff007424 */ /* 0x000fe200078e00ff */
[----:B------:R-:W-:Y:S01]  /*a7f0*/  USHF.R.U64 UR4, UR16, UR24, UR17 ;  /* 0x0000001810047299 */ /* 0x000fe20008001211 */
[----:B------:R-:W-:Y:S01]  /*a800*/  IMAD.U32 R19, RZ, RZ, UR6 ;  /* 0x00000006ff137e24 */ /* 0x000fe2000f8e00ff */
[----:B------:R-:W-:Y:S02]  /*a810*/  ULOP3.LUT UR18, UR18, UR23, URZ, 0xc0, !UPT ;  /* 0x0000001712127292 */ /* 0x000fe4000f8ec03f */
[----:B------:R-:W-:Y:S02]  /*a820*/  UIADD3 UR5, -UR4, URZ, URZ ;  /* 0x0000003f04057290 */ /* 0x000fe4000fffe13f */
[----:B------:R-:W-:Y:S02]  /*a830*/  ULOP3.LUT UR9, UR12, UR9, URZ, 0xc0, !UPT ;  /* 0x000000090c097292 */ /* 0x000fe4000f8ec03f */
[----:B------:R-:W-:-:S02]  /*a840*/  UIMAD UR4, UR13, UR4, UR18 ;  /* 0x000000040d0472a4 */ /* 0x000fc4000f8e0212 */
[----:B------:R-:W-:Y:S02]  /*a850*/  @UP0 UIMAD UR22, UR26, UR21, UR19 ;  /* 0x000000151a1602a4 */ /* 0x000fe4000f8e0213 */
[----:B------:R-:W-:Y:S01]  /*a860*/  UIMAD UR5, UR5, UR25, UR20 ;  /* 0x00000019050572a4 */ /* 0x000fe2000f8e0214 */
[----:B------:R-:W-:Y:S02]  /*a870*/  ULDC UR7, c[0x0][0x610] ;  /* 0x0001840000077ab9 */ /* 0x000fe40000000800 */
[----:B------:R-:W-:Y:S02]  /*a880*/  UIMAD UR4, UR4, UR7, UR22 ;  /* 0x00000007040472a4 */ /* 0x000fe4000f8e0216 */
[----:B------:R-:W-:-:S04]  /*a890*/  UIMAD UR5, UR5, UR8, UR9 ;  /* 0x00000008050572a4 */ /* 0x000fc8000f8e0209 */
[----:B------:R-:W-:Y:S02]  /*a8a0*/  USEL UR7, UR5, UR4, !UP0 ;  /* 0x0000000405077287 */ /* 0x000fe4000c000000 */
[----:B------:R-:W-:-:S04]  /*a8b0*/  USEL UR4, UR4, UR5, !UP0 ;  /* 0x0000000504047287 */ /* 0x000fc8000c000000 */
[----:B------:R-:W-:Y:S02]  /*a8c0*/  IMAD.U32 R2, RZ, RZ, UR7 ;  /* 0x00000007ff027e24 */ /* 0x000fe4000f8e00ff */
[----:B------:R-:W-:-:S07]  /*a8d0*/  IMAD.U32 R18, RZ, RZ, UR4 ;  /* 0x00000004ff127e24 */ /* 0x000fce000f8e00ff */
.L_x_286:
[----:B------:R-:W-:Y:S02]  /*a8e0*/  LOP3.LUT P0, RZ, R0, 0xff, RZ, 0xc0, !PT ;  /* 0x000000ff00ff7812 */ /* 0x000fe4000780c0ff */
[----:B------:R-:W-:-:S11]  /*a8f0*/  LOP3.LUT R166, R166, 0x1, RZ, 0x3c, !PT ;  /* 0x00000001a6a67812 */ /* 0x000fd600078e3cff */
[----:B------:R-:W-:Y:S05]  /*a900*/  @P0 BRA `(.L_x_289) ;  /* 0xffffff6800fc0947 */ /* 0x000fea000383ffff */
[----:B------:R-:W-:Y:S05]  /*a910*/  EXIT ;  /* 0x000000000000794d */ /* 0x000fea0003800000 */
.L_x_12:
[----:B------:R-:W-:-:S08]  /*a920*/  ISETP.NE.AND P0, PT, RZ, UR8, PT ;  /* 0x00000008ff007c0c */ /* 0x000fd0000bf05270 */
[----:B-----5:R-:W0:-:S00]  /*a930*/  USETMAXREG.DEALLOC.CTAPOOL 0x28 ;  /* 0x00000028000079c8 */ /* 0x020e0000080e0500 */
[----:B------:R-:W-:Y:S05]  /*a940*/  @P0 EXIT ;  /* 0x000000000000094d */ /* 0x000fea0003800000 */
[----:B0-----:R-:W-:Y:S01]  /*a950*/  LOP3.LUT P0, RZ, R5, 0xff, RZ, 0xc0, !PT ;  /* 0x000000ff05ff7812 */ /* 0x001fe2000780c0ff */
[----:B------:R-:W-:Y:S02]  /*a960*/  IMAD.MOV.U32 R8, RZ, RZ, 0x1 ;  /* 0x00000001ff087424 */ /* 0x000fe400078e00ff */
[----:B------:R-:W-:-:S10]  /*a970*/  IMAD.MOV.U32 R0, RZ, RZ, RZ ;  /* 0x000000ffff007224 */ /* 0x000fd400078e00ff */
[----:B------:R-:W-:Y:S05]  /*a980*/  @!P0 BRA `(.L_x_290) ;  /* 0x0000000c00448947 */ /* 0x000fea0003800000 */
[----:B------:R-:W-:Y:S01]  /*a990*/  LOP3.LUT P0, RZ, R4, 0x1f, RZ, 0xc0, !PT ;  /* 0x0000001f04ff7812 */ /* 0x000fe2000780c0ff */
[----:B------:R-:W-:Y:S01]  /*a9a0*/  ULDC UR5, c[0x0][0x658] ;  /* 0x0001960000057ab9 */ /* 0x000fe20000000800 */
[----:B------:R-:W-:Y:S01]  /*a9b0*/  UMOV UR6, 0xffffffff ;  /* 0xffffffff00067882 */ /* 0x000fe20000000000 */
[----:B------:R-:W-:Y:S01]  /*a9c0*/  BSSY B0, `(.L_x_290) ;  /* 0x00000cd000007945 */ /* 0x000fe20003800000 */
[----:B------:R-:W-:Y:S01]  /*a9d0*/  USHF.L.U32 UR6, UR6, UR5, URZ ;  /* 0x0000000506067299 */ /* 0x000fe2000800063f */
[C---:B------:R-:W-:Y:S01]  /*a9e0*/  ISETP.NE.AND P3, PT, R3.reuse, RZ, PT ;  /* 0x000000ff0300720c */ /* 0x040fe20003f65270 */
[----:B------:R-:W-:Y:S01]  /*a9f0*/  IMAD.MOV.U32 R9, RZ, RZ, 0x1 ;  /* 0x00000001ff097424 */ /* 0x000fe200078e00ff */
[----:B------:R-:W-:Y:S01]  /*aa00*/  ISETP.NE.OR P0, PT, R3, RZ, !P0 ;  /* 0x000000ff0300720c */ /* 0x000fe20004705670 */
[----:B------:R-:W-:Y:S01]  /*aa10*/  IMAD.MOV.U32 R8, RZ, RZ, 0x1 ;  /* 0x00000001ff087424 */ /* 0x000fe200078e00ff */
[----:B------:R-:W-:Y:S01]  /*aa20*/  ULDC UR4, c[0x0][0x600] ;  /* 0x0001800000047ab9 */ /* 0x000fe20000000800 */
[----:B------:R-:W-:Y:S01]  /*aa30*/  IMAD.MOV.U32 R0, RZ, RZ, RZ ;  /* 0x000000ffff007224 */ /* 0x000fe200078e00ff */
[----:B------:R-:W-:Y:S01]  /*aa40*/  UMOV UR7, 0x1 ;  /* 0x0000000100077882 */ /* 0x000fe20000000000 */
[----:B------:R-:W-:-:S02]  /*aa50*/  UIADD3 UR21, UR37, 0x1, URZ ;  /* 0x0000000125157890 */ /* 0x000fc4000fffe03f */
[----:B------:R-:W-:Y:S02]  /*aa60*/  ULOP3.LUT UR13, UR42, 0x2, URZ, 0xfc, !UPT ;  /* 0x000000022a0d7892 */ /* 0x000fe4000f8efc3f */
[----:B------:R-:W-:Y:S02]  /*aa70*/  UIADD3 UR4, UR4, -0x1, URZ ;  /* 0xffffffff04047890 */ /* 0x000fe4000fffe03f */
[----:B------:R-:W-:Y:S02]  /*aa80*/  USHF.L.U32 UR5, UR7, UR5, URZ ;  /* 0x0000000507057299 */ /* 0x000fe4000800063f */
[----:B------:R-:W-:Y:S01]  /*aa90*/  ULOP3.LUT UR6, URZ, UR6, URZ, 0x33, !UPT ;  /* 0x000000063f067292 */ /* 0x000fe2000f8e333f */
[----:B------:R-:W-:-:S11]  /*aaa0*/  ULDC.64 UR30, c[0x0][0x198] ;  /* 0x00006600001e7ab9 */ /* 0x000fd60000000a00 */
.L_x_302:
[----:B------:R-:W-:-:S03]  /*aab0*/  UMOV UR7, 0xffffffff ;  /* 0xffffffff00077882 */ /* 0x000fc60000000000 */
[----:B------:R-:W-:Y:S05]  /*aac0*/  BRA.DIV UR7, `(.L_x_291) ;  /* 0x0000000e07c47947 */ /* 0x000fea000b800000 */
[----:B------:R-:W-:-:S13]  /*aad0*/  ELECT P6, URZ, PT ;  /* 0x00000000003f782f */ /* 0x000fda00038c0000 */
.L_x_313:
[----:B------:R-:W0:Y:S01]  /*aae0*/  LDC R3, c[0x0][0x28c] ;  /* 0x0000a300ff037b82 */ /* 0x000e220000000800 */
[----:B------:R-:W-:Y:S01]  /*aaf0*/  BSSY B1, `(.L_x_292) ;  /* 0x0000044000017945 */ /* 0x000fe20003800000 */
[----:B0-----:R-:W-:-:S13]  /*ab00*/  ISETP.LT.OR P6, PT, R3, 0x1, !P6 ;  /* 0x000000010300780c */ /* 0x001fda00077c1670 */
[----:B------:R-:W-:Y:S05]  /*ab10*/  @P6 BRA `(.L_x_293) ;  /* 0x0000000400046947 */ /* 0x000fea0003800000 */
[----:B------:R-:W-:Y:S02]  /*ab20*/  IMAD.SHL.U32 R6, R2, 0x100, RZ ;  /* 0x0000010002067824 */ /* 0x000fe400078e00ff */
[----:B------:R-:W-:Y:S02]  /*ab30*/  IMAD.SHL.U32 R18, R18, 0x40, RZ ;  /* 0x0000004012127824 */ /* 0x000fe400078e00ff */
[----:B------:R-:W-:Y:S02]  /*ab40*/  IMAD.MOV.U32 R11, RZ, RZ, RZ ;  /* 0x000000ffff0b7224 */ /* 0x000fe400078e00ff */
[----:B------:R-:W-:Y:S02]  /*ab50*/  IMAD.U32 R12, RZ, RZ, UR21 ;  /* 0x00000015ff0c7e24 */ /* 0x000fe4000f8e00ff */
[----:B------:R-:W-:Y:S02]  /*ab60*/  IMAD.MOV.U32 R2, RZ, RZ, R8 ;  /* 0x000000ffff027224 */ /* 0x000fe400078e0008 */
[----:B------:R-:W-:-:S07]  /*ab70*/  IMAD.MOV.U32 R3, RZ, RZ, R0 ;  /* 0x000000ffff037224 */ /* 0x000fce00078e0000 */
.L_x_297:
[----:B------:R-:W0:Y:S01]  /*ab80*/  S2R R5, SR_CgaCtaId ;  /* 0x0000000000057919 */ /* 0x000e220000008800 */
[----:B------:R-:W-:-:S04]  /*ab90*/  MOV R4, 0x400 ;  /* 0x0000040000047802 */ /* 0x000fc80000000f00 */
[----:B0-----:R-:W-:Y:S02]  /*aba0*/  LEA R10, R5, R4, 0x18 ;  /* 0x00000004050a7211 */ /* 0x001fe400078ec0ff */
[----:B------:R-:W-:Y:S01]  /*abb0*/  SHF.L.U32 R4, R2, 0x1f, RZ ;  /* 0x0000001f02047819 */ /* 0x000fe200000006ff */
[----:B------:R-:W0:Y:S02]  /*abc0*/  @!P3 LDC R5, c[0x0][0x500] ;  /* 0x00014000ff05bb82 */ /* 0x000e240000000800 */
[----:B------:R-:W-:-:S04]  /*abd0*/  IMAD R7, R3, 0x8, R10 ;  /* 0x0000000803077824 */ /* 0x000fc800078e020a */
[----:B------:R-:W1:Y:S02]  /*abe0*/  SYNCS.PHASECHK.TRANS64.TRYWAIT P1, [R7+URZ+0x10], R4 ;  /* 0x00001004070075a7 */ /* 0x000e64000802017f */
[----:B-1----:R-:W-:Y:S05]  /*abf0*/  @!P1 BRA `(.L_x_294) ;  /* 0x0000000c00989947 */ /* 0x002fea0003800000 */
.L_x_314:
[----:B------:R-:W-:Y:S01]  /*ac00*/  UPRMT UR7, UR13, 0x9910, URZ ;  /* 0x000099100d077896 */ /* 0x000fe2000800003f */
[----:B0-----:R0:W-:Y:S03]  /*ac10*/  @!P3 SYNCS.ARRIVE.TRANS64 RZ, [R7+URZ], R5 ;  /* 0x0000000507ffb9a7 */ /* 0x0011e6000800003f */
[----:B------:R-:W-:-:S06]  /*ac20*/  UISETP.NE.AND UP0, UPT, UR7, 0x2, UPT ;  /* 0x000000020700788c */ /* 0x000fcc000bf05270 */
[----:B------:R-:W-:-:S13]  /*ac30*/  PLOP3.LUT P1, PT, PT, PT, UP0, 0x80, 0x0 ;  /* 0x000000000000781c */ /* 0x000fda0003f2f008 */
[----:B0-----:R-:W-:Y:S05]  /*ac40*/  @P1 BRA `(.L_x_295) ;  /* 0x0000000000041947 */ /* 0x001fea0003800000 */
[----:B------:R-:W-:Y:S01]  /*ac50*/  BPT.TRAP 0x1 ;  /* 0x000000040000795c */ /* 0x000fe20000300000 */
.L_x_295:
[----:B------:R-:W-:Y:S05]  /*ac60*/  @P0 BRA `(.L_x_296) ;  /* 0x0000000000040947 */ /* 0x000fea0003800000 */
[----:B------:R-:W-:Y:S01]  /*ac70*/  BPT.TRAP 0x1 ;  /* 0x000000040000795c */ /* 0x000fe20000300000 */
.L_x_296:
[--C-:B-1----:R-:W-:Y:S01]  /*ac80*/  IMAD R4, R3, 0x4000, R10.reuse ;  /* 0x0000400003047824 */ /* 0x102fe200078e020a */
[----:B------:R-:W-:Y:S01]  /*ac90*/  R2UR UR34, R11 ;  /* 0x000000000b2272ca */ /* 0x000fe200000e0000 */
[----:B------:R-:W-:Y:S01]  /*aca0*/  IMAD R10, R3, 0x10000, R10 ;  /* 0x00010000030a7824 */ /* 0x000fe200078e020a */
[----:B------:R-:W-:Y:S01]  /*acb0*/  R2UR UR33, R7 ;  /* 0x00000000072172ca */ /* 0x000fe200000e0000 */
[----:B------:R-:W-:Y:S01]  /*acc0*/  VIADD R12, R12, 0xffffffff ;  /* 0xffffffff0c0c7836 */ /* 0x000fe20000000000 */
[----:B------:R-:W-:Y:S01]  /*acd0*/  R2UR UR24, R4 ;  /* 0x00000000041872ca */ /* 0x000fe200000e0000 */
[----:B------:R-:W-:Y:S01]  /*ace0*/  UIADD3 UR14, UP0, UR30, 0xf0, URZ ;  /* 0x000000f01e0e7890 */ /* 0x000fe2000ff1e03f */
[----:B------:R-:W-:Y:S01]  /*acf0*/  R2UR UR8, R10 ;  /* 0x000000000a0872ca */ /* 0x000fe200000e0000 */
[----:B------:R-:W-:Y:S01]  /*ad00*/  UIADD3 UR44, UP1, UR30, 0x1f0, URZ ;  /* 0x000001f01e2c7890 */ /* 0x000fe2000ff3e03f */
[----:B------:R-:W-:Y:S01]  /*ad10*/  R2UR UR36, R19 ;  /* 0x00000000132472ca */ /* 0x000fe200000e0000 */
[----:B------:R-:W-:Y:S01]  /*ad20*/  UIADD3.X UR15, URZ, UR31, URZ, UP0, !UPT ;  /* 0x0000001f3f0f7290 */ /* 0x000fe200087fe43f */
[----:B------:R-:W-:Y:S01]  /*ad30*/  R2UR UR35, R18 ;  /* 0x00000000122372ca */ /* 0x000fe200000e0000 */
[----:B------:R-:W-:Y:S01]  /*ad40*/  UIADD3.X UR45, URZ, UR31, URZ, UP1, !UPT ;  /* 0x0000001f3f2d7290 */ /* 0x000fe20008ffe43f */
[----:B------:R-:W-:Y:S01]  /*ad50*/  R2UR UR19, R6 ;  /* 0x00000000061372ca */ /* 0x000fe200000e0000 */
[----:B------:R-:W-:Y:S01]  /*ad60*/  UIADD3 UR26, UR34, 0x20, URZ ;  /* 0x00000020221a7890 */ /* 0x000fe2000fffe03f */
[----:B------:R-:W-:Y:S01]  /*ad70*/  ISETP.GT.AND P2, PT, R12, 0x1, PT ;  /* 0x000000010c00780c */ /* 0x000fe20003f44270 */
[----:B------:R-:W-:Y:S01]  /*ad80*/  VIADD R3, R3, 0x1 ;  /* 0x0000000103037836 */ /* 0x000fe20000000000 */
[----:B------:R-:W-:Y:S01]  /*ad90*/  UMOV UR22, 0x0 ;  /* 0x0000000000167882 */ /* 0x000fe20000000000 */
[----:B------:R-:W-:Y:S01]  /*ada0*/  UIADD3 UR32, UR24, 0x100, URZ ;  /* 0x0000010018207890 */ /* 0x000fe2000fffe03f */
[----:B------:R-:W-:Y:S01]  /*adb0*/  VIADD R11, R11, 0x40 ;  /* 0x000000400b0b7836 */ /* 0x000fe20000000000 */
[----:B------:R-:W-:Y:S01]  /*adc0*/  UIADD3 UR24, UR24, 0x2100, URZ ;  /* 0x0000210018187890 */ /* 0x000fe2000fffe03f */
[----:B------:R-:W-:Y:S01]  /*add0*/  ISETP.NE.AND P1, PT, R3, 0x2, PT ;  /* 0x000000020300780c */ /* 0x000fe20003f25270 */
[----:B------:R-:W-:-:S02]  /*ade0*/  UIADD3 UR16, UR8, 0x8100, URZ ;  /* 0x0000810008107890 */ /* 0x000fc4000fffe03f */
[----:B------:R-:W-:Y:S01]  /*adf0*/  UIADD3 UR8, UR8, 0x10100, URZ ;  /* 0x0001010008087890 */ /* 0x000fe2000fffe03f */
[----:B------:R-:W-:Y:S01]  /*ae00*/  SEL R5, RZ, 0x1, P1 ;  /* 0x00000001ff057807 */ /* 0x000fe20000800000 */
[----:B------:R-:W-:Y:S01]  /*ae10*/  UMOV UR23, 0x10000000 ;  /* 0x1000000000177882 */ /* 0x000fe20000000000 */
[----:B------:R-:W-:Y:S01]  /*ae20*/  UMOV UR25, UR33 ;  /* 0x0000002100197c82 */ /* 0x000fe20008000000 */
[----:B------:R-:W-:Y:S01]  /*ae30*/  UMOV UR28, UR36 ;  /* 0x00000024001c7c82 */ /* 0x000fe20008000000 */
[----:B------:R-:W-:Y:S01]  /*ae40*/  UMOV UR27, UR35 ;  /* 0x00000023001b7c82 */ /* 0x000fe20008000000 */
[----:B------:R-:W-:Y:S01]  /*ae50*/  UMOV UR17, UR33 ;  /* 0x0000002100117c82 */ /* 0x000fe20008000000 */
[----:B------:R-:W-:Y:S01]  /*ae60*/  UMOV UR18, UR34 ;  /* 0x0000002200127c82 */ /* 0x000fe20008000000 */
[----:B------:R-:W-:Y:S01]  /*ae70*/  UMOV UR20, UR36 ;  /* 0x0000002400147c82 */ /* 0x000fe20008000000 */
[----:B------:R0:W-:Y:S01]  /*ae80*/  UTMALDG.3D [UR32], [UR14], desc[UR22] ;  /* 0x000016200e0075b4 */ /* 0x0001e20008011000 */
[----:B------:R-:W-:Y:S01]  /*ae90*/  UMOV UR9, UR33 ;  /* 0x0000002100097c82 */ /* 0x000fe20008000000 */
[----:B------:R-:W-:Y:S01]  /*aea0*/  UMOV UR11, UR19 ;  /* 0x00000013000b7c82 */ /* 0x000fe20008000000 */
[----:B------:R-:W-:Y:S01]  /*aeb0*/  UMOV UR12, UR36 ;  /* 0x00000024000c7c82 */ /* 0x000fe20008000000 */
[----:B------:R-:W-:Y:S01]  /*aec0*/  UMOV UR10, UR26 ;  /* 0x0000001a000a7c82 */ /* 0x000fe20008000000 */
[----:B------:R-:W-:-:S02]  /*aed0*/  LOP3.LUT R2, R2, R5, RZ, 0x3c, !PT ;  /* 0x0000000502027212 */ /* 0x000fc400078e3cff */
[----:B------:R-:W-:Y:S01]  /*aee0*/  SEL R3, R3, RZ, P1 ;  /* 0x000000ff03037207 */ /* 0x000fe20000800000 */
[----:B------:R0:W-:Y:S01]  /*aef0*/  UTMALDG.3D [UR24], [UR14], desc[UR22] ;  /* 0x000016180e0075b4 */ /* 0x0001e20008011000 */
[----:B------:R0:W-:Y:S01]  /*af00*/  UTMALDG.3D [UR16], [UR44], desc[UR22] ;  /* 0x000016102c0075b4 */ /* 0x0001e20008011000 */
[----:B------:R0:W-:Y:S02]  /*af10*/  UTMALDG.3D [UR8], [UR44], desc[UR22] ;  /* 0x000016082c0075b4 */ /* 0x0001e40008011000 */
[----:B0-----:R-:W-:Y:S05]  /*af20*/  @P2 BRA `(.L_x_297) ;  /* 0xfffffffc00142947 */ /* 0x001fea000383ffff */
.L_x_293:
[----:B------:R-:W-:Y:S05]  /*af30*/  BSYNC B1 ;  /* 0x0000000000017941 */ /* 0x000fea0003800000 */
.L_x_292:
[----:B------:R-:W-:Y:S01]  /*af40*/  LOP3.LUT P4, RZ, R9, 0xff, RZ, 0xc0, !PT ;  /* 0x000000ff09ff7812 */ /* 0x000fe2000788c0ff */
[----:B------:R-:W-:Y:S01]  /*af50*/  VIADD R0, R0, UR37 ;  /* 0x0000002500007c36 */ /* 0x000fe20008000000 */
[----:B------:R-:W-:Y:S01]  /*af60*/  ULDC.64 UR8, c[0x0][0x650] ;  /* 0x0001940000087ab9 */ /* 0x000fe20000000a00 */
[----:B------:R-:W-:Y:S01]  /*af70*/  BSSY B1, `(.L_x_298) ;  /* 0x000006f000017945 */ /* 0x000fe20003800000 */
[----:B------:R-:W-:Y:S01]  /*af80*/  IMAD.MOV.U32 R18, RZ, RZ, -0x1 ;  /* 0xffffffffff127424 */ /* 0x000fe200078e00ff */
[----:B------:R-:W-:Y:S01]  /*af90*/  PRMT R9, RZ, 0x7610, R9 ;  /* 0x00007610ff097816 */ /* 0x000fe20000000009 */
[----:B------:R-:W-:Y:S01]  /*afa0*/  IMAD.MOV.U32 R19, RZ, RZ, -0x1 ;  /* 0xffffffffff137424 */ /* 0x000fe200078e00ff */
[C---:B------:R-:W-:Y:S02]  /*afb0*/  ISETP.GT.U32.AND P1, PT, R0.reuse, 0x1, PT ;  /* 0x000000010000780c */ /* 0x040fe40003f24070 */
[----:B------:R-:W-:Y:S02]  /*afc0*/  SHF.R.U32.HI R2, RZ, 0x1, R0 ;  /* 0x00000001ff027819 */ /* 0x000fe40000011600 */
[----:B------:R-:W-:-:S02]  /*afd0*/  LOP3.LUT R0, R0, 0x1, RZ, 0xc0, !PT ;  /* 0x0000000100007812 */ /* 0x000fc400078ec0ff */
[----:B------:R-:W0:Y:S01]  /*afe0*/  @P4 S2R R4, SR_CgaCtaId ;  /* 0x0000000000044919 */ /* 0x000e220000008800 */
[----:B------:R-:W-:Y:S02]  /*aff0*/  @P4 MOV R3, 0x400 ;  /* 0x0000040000034802 */ /* 0x000fe40000000f00 */
[----:B------:R-:W-:-:S04]  /*b000*/  LOP3.LUT R2, R2, 0x1, RZ, 0xc0, !PT ;  /* 0x0000000102027812 */ /* 0x000fc800078ec0ff */
[----:B------:R-:W-:Y:S02]  /*b010*/  ISETP.NE.U32.AND P2, PT, R2, 0x1, PT ;  /* 0x000000010200780c */ /* 0x000fe40003f45070 */
[----:B0-----:R-:W-:Y:S01]  /*b020*/  @P4 LEA R3, R4, R3, 0x18 ;  /* 0x0000000304034211 */ /* 0x001fe200078ec0ff */
[----:B------:R-:W-:-:S03]  /*b030*/  IMAD.U32 R4, RZ, RZ, UR37 ;  /* 0x00000025ff047e24 */ /* 0x000fc6000f8e00ff */
[----:B------:R0:W-:Y:S01]  /*b040*/  @P4 SYNCS.ARRIVE.TRANS64.A1T0 RZ, [R3+URZ+0x58], RZ ;  /* 0x000058ff03ff49a7 */ /* 0x0001e2000810003f */
[----:B------:R-:W-:Y:S02]  /*b050*/  IADD3 R16, P4, R16, UR38, RZ ;  /* 0x0000002610107c10 */ /* 0x000fe4000ff9e0ff */
[----:B------:R-:W-:Y:S02]  /*b060*/  ISETP.LT.U32.AND P1, PT, R4, 0x2, P1 ;  /* 0x000000020400780c */ /* 0x000fe40000f21070 */
[----:B------:R-:W-:Y:S02]  /*b070*/  IADD3.X R17, R17, UR41, RZ, P4, !PT ;  /* 0x0000002911117c10 */ /* 0x000fe4000a7fe4ff */
[----:B------:R-:W-:Y:S02]  /*b080*/  ISETP.GE.U32.AND P4, PT, R16, UR8, PT ;  /* 0x0000000810007c0c */ /* 0x000fe4000bf86070 */
[----:B0-----:R-:W-:Y:S02]  /*b090*/  SEL R3, RZ, 0x1, !P1 ;  /* 0x00000001ff037807 */ /* 0x001fe40004800000 */
[----:B------:R-:W-:-:S02]  /*b0a0*/  ISETP.GE.U32.AND.EX P1, PT, R17, UR9, PT, P4 ;  /* 0x0000000911007c0c */ /* 0x000fc4000bf26140 */
[----:B------:R-:W-:-:S04]  /*b0b0*/  ISETP.GT.U32.AND P2, PT, R4, 0x1, !P2 ;  /* 0x000000010400780c */ /* 0x000fc80005744070 */
[----:B------:R-:W-:-:S04]  /*b0c0*/  SEL R2, RZ, 0x1, !P2 ;  /* 0x00000001ff027807 */ /* 0x000fc80005000000 */
[--C-:B------:R-:W-:Y:S01]  /*b0d0*/  LOP3.LUT R8, R2, R8, R3.reuse, 0x96, !PT ;  /* 0x0000000802087212 */ /* 0x100fe200078e9603 */
[----:B------:R-:W-:Y:S01]  /*b0e0*/  IMAD.MOV.U32 R2, RZ, RZ, -0x1 ;  /* 0xffffffffff027424 */ /* 0x000fe200078e00ff */
[----:B------:R-:W-:Y:S01]  /*b0f0*/  PRMT R3, RZ, 0x7610, R3 ;  /* 0x00007610ff037816 */ /* 0x000fe20000000003 */
[----:B------:R-:W-:Y:S06]  /*b100*/  @P1 BRA `(.L_x_299) ;  /* 0x0000000400541947 */ /* 0x000fec0003800000 */
[----:B------:R-:W0:Y:S01]  /*b110*/  S2UR UR7, SR_CTAID.X ;  /* 0x00000000000779c3 */ /* 0x000e220000002500 */
[----:B------:R-:W-:Y:S01]  /*b120*/  ULDC.64 UR8, c[0x0][0x628] ;  /* 0x00018a0000087ab9 */ /* 0x000fe20000000a00 */
[----:B------:R-:W-:Y:S01]  /*b130*/  ULDC UR10, c[0x0][0x150] ;  /* 0x00005400000a7ab9 */ /* 0x000fe20000000800 */
[----:B------:R-:W-:Y:S01]  /*b140*/  ISETP.NE.U32.AND P1, PT, RZ, UR8, PT ;  /* 0x00000008ff007c0c */ /* 0x000fe2000bf25070 */
[----:B------:R-:W-:Y:S01]  /*b150*/  ULDC UR11, c[0x0][0x630] ;  /* 0x00018c00000b7ab9 */ /* 0x000fe20000000800 */
[----:B------:R-:W-:Y:S01]  /*b160*/  ULDC UR14, c[0x0][0x154] ;  /* 0x00005500000e7ab9 */ /* 0x000fe20000000800 */
[----:B------:R-:W-:Y:S01]  /*b170*/  IMAD.MOV.U32 R2, RZ, RZ, R16 ;  /* 0x000000ffff027224 */ /* 0x000fe200078e0010 */
[----:B------:R-:W-:Y:S01]  /*b180*/  ISETP.NE.AND.EX P1, PT, RZ, UR9, PT, P1 ;  /* 0x00000009ff007c0c */ /* 0x000fe2000bf25310 */
[----:B------:R-:W1:Y:S01]  /*b190*/  S2UR UR12, SR_CTAID.Y ;  /* 0x00000000000c79c3 */ /* 0x000e620000002600 */
[----:B0-----:R-:W-:-:S05]  /*b1a0*/  I2FP.F32.U32 R3, UR7 ;  /* 0x0000000700037c45 */ /* 0x001fca0008201000 */
[----:B------:R-:W-:Y:S01]  /*b1b0*/  FMUL R10, R3, UR10 ;  /* 0x0000000a030a7c20 */ /* 0x000fe20008400000 */
[----:B------:R-:W-:-:S05]  /*b1c0*/  IMAD.MOV.U32 R3, RZ, RZ, R17 ;  /* 0x000000ffff037224 */ /* 0x000fca00078e0011 */
[----:B------:R-:W-:Y:S05]  /*b1d0*/  @!P1 BRA `(.L_x_300) ;  /* 0x0000000000289947 */ /* 0x000fea0003800000 */
[----:B------:R-:W-:Y:S02]  /*b1e0*/  ULDC UR10, c[0x0][0x634] ;  /* 0x00018d00000a7ab9 */ /* 0x000fe40000000800 */
[----:B------:R-:W-:-:S05]  /*b1f0*/  IADD3 R7, P1, R16, UR10, RZ ;  /* 0x0000000a10077c10 */ /* 0x000fca000ff3e0ff */
[----:B------:R-:W-:-:S04]  /*b200*/  IMAD.X R11, RZ, RZ, R17, P1 ;  /* 0x000000ffff0b7224 */ /* 0x000fc800008e0611 */
[----:B------:R-:W-:-:S04]  /*b210*/  IMAD.WIDE.U32 R4, R11, UR8, RZ ;  /* 0x000000080b047c25 */ /* 0x000fc8000f8e00ff */
[----:B------:R-:W-:-:S04]  /*b220*/  IMAD.WIDE.U32 R4, P1, R7, UR9, R4 ;  /* 0x0000000907047c25 */ /* 0x000fc8000f820004 */
[----:B------:R-:W-:-:S04]  /*b230*/  IMAD.WIDE.U32 R6, R7, UR8, RZ ;  /* 0x0000000807067c25 */ /* 0x000fc8000f8e00ff */
[----:B------:R-:W-:Y:S01]  /*b240*/  IMAD.X R3, RZ, RZ, RZ, P1 ;  /* 0x000000ffff037224 */ /* 0x000fe200008e06ff */
[----:B------:R-:W-:Y:S01]  /*b250*/  IADD3 RZ, P1, R7, R4, RZ ;  /* 0x0000000407ff7210 */ /* 0x000fe20007f3e0ff */
[----:B------:R-:W-:-:S04]  /*b260*/  IMAD.MOV.U32 R2, RZ, RZ, R5 ;  /* 0x000000ffff027224 */ /* 0x000fc800078e0005 */
[----:B------:R-:W-:-:S08]  /*b270*/  IMAD.WIDE.U32.X R2, R11, UR9, R2, P1 ;  /* 0x000000090b027c25 */ /* 0x000fd000088e0402 */
.L_x_300:
[--C-:B------:R-:W-:Y:S01]  /*b280*/  SHF.R.U64 R19, R2, UR11, R3.reuse ;  /* 0x0000000b02137c19 */ /* 0x100fe20008001203 */
[----:B------:R-:W0:Y:S01]  /*b290*/  F2I.U32.TRUNC.NTZ R10, R10 ;  /* 0x0000000a000a7305 */ /* 0x000e22000020f000 */
[----:B------:R-:W-:Y:S01]  /*b2a0*/  SHF.R.U32.HI R2, RZ, UR11, R3 ;  /* 0x0000000bff027c19 */ /* 0x000fe20008011603 */
[----:B------:R-:W-:Y:S01]  /*b2b0*/  ULDC.64 UR8, c[0x0][0x620] ;  /* 0x0001880000087ab9 */ /* 0x000fe20000000a00 */
[----:B------:R-:W-:Y:S01]  /*b2c0*/  IADD3 R5, P1, RZ, -R19, RZ ;  /* 0x80000013ff057210 */ /* 0x000fe20007f3e0ff */
[----:B------:R-:W2:Y:S01]  /*b2d0*/  LDC R15, c[0x0][0x610] ;  /* 0x00018400ff0f7b82 */ /* 0x000ea20000000800 */
[----:B-1----:R-:W-:Y:S01]  /*b2e0*/  I2FP.F32.U32 R4, UR12 ;  /* 0x0000000c00047c45 */ /* 0x002fe20008201000 */
[----:B------:R-:W-:Y:S01]  /*b2f0*/  ULDC UR11, c[0x0][0x658] ;  /* 0x00019600000b7ab9 */ /* 0x000fe20000000800 */
[----:B------:R-:W-:Y:S01]  /*b300*/  ULDC UR16, c[0x0][0x648] ;  /* 0x0001920000107ab9 */ /* 0x000fe20000000800 */
[----:B------:R-:W-:Y:S02]  /*b310*/  IMAD.X R2, RZ, RZ, ~R2, P1 ;  /* 0x000000ffff027224 */ /* 0x000fe400008e0e02 */
[----:B------:R-:W-:Y:S01]  /*b320*/  FMUL R6, R4, UR14 ;  /* 0x0000000e04067c20 */ /* 0x000fe20008400000 */
[----:B------:R-:W-:Y:S01]  /*b330*/  ULDC.64 UR14, c[0x0][0x640] ;  /* 0x00019000000e7ab9 */ /* 0x000fe20000000a00 */
[----:B------:R-:W-:Y:S01]  /*b340*/  IMAD R4, R2, UR8, RZ ;  /* 0x0000000802047c24 */ /* 0x000fe2000f8e02ff */
[----:B------:R-:W-:Y:S01]  /*b350*/  ISETP.NE.U32.AND P1, PT, RZ, UR14, PT ;  /* 0x0000000eff007c0c */ /* 0x000fe2000bf25070 */
[C---:B------:R-:W-:Y:S01]  /*b360*/  IMAD.WIDE.U32 R2, R5.reuse, UR8, R16 ;  /* 0x0000000805027c25 */ /* 0x040fe2000f8e0010 */
[----:B0-----:R-:W-:Y:S01]  /*b370*/  R2UR UR8, R10 ;  /* 0x000000000a0872ca */ /* 0x001fe200000e0000 */
[----:B------:R-:W0:Y:S01]  /*b380*/  F2I.U32.TRUNC.NTZ R6, R6 ;  /* 0x0000000600067305 */ /* 0x000e22000020f000 */
[----:B------:R-:W-:Y:S01]  /*b390*/  ISETP.NE.AND.EX P1, PT, RZ, UR15, PT, P1 ;  /* 0x0000000fff007c0c */ /* 0x000fe2000bf25310 */
[----:B------:R-:W-:Y:S01]  /*b3a0*/  IMAD R5, R5, UR9, R4 ;  /* 0x0000000905057c24 */ /* 0x000fe2000f8e0204 */
[----:B------:R-:W-:-:S03]  /*b3b0*/  ULDC UR9, c[0x0][0x618] ;  /* 0x0001860000097ab9 */ /* 0x000fc60000000800 */
[----:B------:R-:W-:-:S05]  /*b3c0*/  IMAD.IADD R3, R3, 0x1, R5 ;  /* 0x0000000103037824 */ /* 0x000fca00078e0205 */
[--C-:B------:R-:W-:Y:S02]  /*b3d0*/  SHF.R.U64 R10, R2, UR9, R3.reuse ;  /* 0x00000009020a7c19 */ /* 0x100fe40008001203 */
[----:B------:R-:W-:Y:S01]  /*b3e0*/  SHF.R.U32.HI R3, RZ, UR9, R3 ;  /* 0x00000009ff037c19 */ /* 0x000fe20008011603 */
[----:B------:R-:W-:Y:S01]  /*b3f0*/  ULDC UR9, c[0x0][0x608] ;  /* 0x0001820000097ab9 */ /* 0x000fe20000000800 */
[----:B0-----:R-:W-:Y:S02]  /*b400*/  R2UR UR10, R6 ;  /* 0x00000000060a72ca */ /* 0x001fe400000e0000 */
[--C-:B------:R-:W-:Y:S02]  /*b410*/  SHF.R.U64 R12, R10, UR9, R3.reuse ;  /* 0x000000090a0c7c19 */ /* 0x100fe40008001203 */
[----:B------:R-:W-:Y:S01]  /*b420*/  SHF.R.U32.HI R3, RZ, UR9, R3 ;  /* 0x00000009ff037c19 */ /* 0x000fe20008011603 */
[----:B------:R-:W-:-:S03]  /*b430*/  UIADD3 UR9, -UR8, URZ, URZ ;  /* 0x0000003f08097290 */ /* 0x000fc6000fffe13f */
[--C-:B------:R-:W-:Y:S01]  /*b440*/  SHF.R.U64 R13, R12, UR11, R3.reuse ;  /* 0x0000000b0c0d7c19 */ /* 0x100fe20008001203 */
[----:B------:R-:W-:Y:S01]  /*b450*/  ULDC UR8, c[0x0][0x144] ;  /* 0x0000510000087ab9 */ /* 0x000fe20000000800 */
[----:B------:R-:W-:-:S03]  /*b460*/  SHF.R.U32.HI R3, RZ, UR11, R3 ;  /* 0x0000000bff037c19 */ /* 0x000fc60008011603 */
[----:B------:R-:W-:Y:S01]  /*b470*/  IMAD.MOV.U32 R2, RZ, RZ, R13 ;  /* 0x000000ffff027224 */ /* 0x000fe200078e000d */
[----:B------:R-:W-:Y:S06]  /*b480*/  @!P1 BRA `(.L_x_301) ;  /* 0x0000000000289947 */ /* 0x000fec0003800000 */
        /* <DEDUP_REMOVED lines=10> */
.L_x_301:
[----:B------:R-:W-:Y:S01]  /*b530*/  UISETP.NE.AND UP0, UPT, UR40, URZ, UPT ;  /* 0x0000003f2800728c */ /* 0x000fe2000bf05270 */
[----:B------:R-:W-:Y:S01]  /*b540*/  SHF.R.U64 R3, R2, UR16, R3 ;  /* 0x0000001002037c19 */ /* 0x000fe20008001203 */
[----:B------:R-:W-:Y:S01]  /*b550*/  UIADD3 UR10, -UR10, URZ, URZ ;  /* 0x0000003f0a0a7290 */ /* 0x000fe2000fffe13f */
[----:B------:R-:W-:Y:S01]  /*b560*/  LOP3.LUT R2, R12, UR6, RZ, 0xc0, !PT ;  /* 0x000000060c027c12 */ /* 0x000fe2000f8ec0ff */
[----:B------:R-:W-:Y:S01]  /*b570*/  UIMAD UR7, UR8, UR9, UR7 ;  /* 0x00000009080772a4 */ /* 0x000fe2000f8e0207 */
[----:B------:R-:W-:Y:S01]  /*b580*/  LOP3.LUT R5, R10, UR4, RZ, 0xc0, !PT ;  /* 0x000000040a057c12 */ /* 0x000fe2000f8ec0ff */
[----:B------:R-:W-:Y:S01]  /*b590*/  IMAD.MOV R4, RZ, RZ, -R3 ;  /* 0x000000ffff047224 */ /* 0x000fe200078e0a03 */
[----:B------:R-:W-:Y:S01]  /*b5a0*/  ULDC UR8, c[0x0][0x148] ;  /* 0x0000520000087ab9 */ /* 0x000fe20000000800 */
[----:B------:R-:W-:Y:S01]  /*b5b0*/  IMAD R18, R3, UR5, R2 ;  /* 0x0000000503127c24 */ /* 0x000fe2000f8e0202 */
[----:B------:R-:W-:Y:S01]  /*b5c0*/  PLOP3.LUT P1, PT, PT, PT, UP0, 0x80, 0x0 ;  /* 0x000000000000781c */ /* 0x000fe20003f2f008 */
[----:B------:R-:W-:Y:S01]  /*b5d0*/  IMAD.MOV.U32 R3, RZ, RZ, 0x1 ;  /* 0x00000001ff037424 */ /* 0x000fe200078e00ff */
[----:B------:R-:W-:-:S03]  /*b5e0*/  @UP0 UIMAD UR7, UR8, UR10, UR12 ;  /* 0x0000000a080702a4 */ /* 0x000fc6000f8e020c */
[----:B------:R-:W-:Y:S02]  /*b5f0*/  ULDC UR8, c[0x0][0x638] ;  /* 0x00018e0000087ab9 */ /* 0x000fe40000000800 */
[----:B------:R-:W-:Y:S02]  /*b600*/  IMAD R2, R4, UR8, R13 ;  /* 0x0000000804027c24 */ /* 0x000fe4000f8e020d */
[----:B--2---:R-:W-:Y:S01]  /*b610*/  IMAD R18, R18, R15, UR7 ;  /* 0x0000000712127e24 */ /* 0x004fe2000f8e020f */
[----:B------:R-:W-:Y:S02]  /*b620*/  ULDC UR7, c[0x0][0x600] ;  /* 0x0001800000077ab9 */ /* 0x000fe40000000800 */
[----:B------:R-:W-:-:S05]  /*b630*/  IMAD R5, R2, UR7, R5 ;  /* 0x0000000702057c24 */ /* 0x000fca000f8e0205 */
[----:B------:R-:W-:Y:S02]  /*b640*/  SEL R2, R5, R18, !P1 ;  /* 0x0000001205027207 */ /* 0x000fe40004800000 */
[----:B------:R-:W-:-:S07]  /*b650*/  SEL R18, R18, R5, !P1 ;  /* 0x0000000512127207 */ /* 0x000fce0004800000 */
.L_x_299:
[----:B------:R-:W-:Y:S05]  /*b660*/  BSYNC B1 ;  /* 0x0000000000017941 */ /* 0x000fea0003800000 */
.L_x_298:
[----:B------:R-:W-:-:S13]  /*b670*/  LOP3.LUT P1, RZ, R3, 0xff, RZ, 0xc0, !PT ;  /* 0x000000ff03ff7812 */ /* 0x000fda000782c0ff */
[----:B------:R-:W-:Y:S05]  /*b680*/  @P1 BRA `(.L_x_302) ;  /* 0xfffffff400081947 */ /* 0x000fea000383ffff */
[----:B------:R-:W-:Y:S05]  /*b690*/  BSYNC B0 ;  /* 0x0000000000007941 */ /* 0x000fea0003800000 */
.L_x_290:
[----:B------:R-:W-:-:S03]  /*b6a0*/  UMOV UR7, 0xffffffff ;  /* 0xffffffff00077882 */ /* 0x000fc60000000000 */
[----:B------:R-:W-:Y:S05]  /*b6b0*/  BRA.DIV UR7, `(.L_x_303) ;  /* 0x0000000207fc7947 */ /* 0x000fea000b800000 */
[----:B------:R-:W-:-:S13]  /*b6c0*/  ELECT P6, URZ, PT ;  /* 0x00000000003f782f */ /* 0x000fda00038c0000 */
.L_x_317:
[----:B------:R-:W-:Y:S04]  /*b6d0*/  BSSY B0, `(.L_x_304) ;  /* 0x000001a000007945 */ /* 0x000fe80003800000 */
[----:B------:R-:W-:Y:S05]  /*b6e0*/  @!P6 BRA `(.L_x_305) ;  /* 0x000000000060e947 */ /* 0x000fea0003800000 */
[----:B------:R-:W-:-:S04]  /*b6f0*/  ULOP3.LUT UR7, UR42, 0x2, URZ, 0xfc, !UPT ;  /* 0x000000022a077892 */ /* 0x000fc8000f8efc3f */
[----:B------:R-:W-:-:S06]  /*b700*/  UISETP.NE.AND UP0, UPT, UR7, 0x3, UPT ;  /* 0x000000030700788c */ /* 0x000fcc000bf05270 */
[----:B------:R-:W-:-:S13]  /*b710*/  PLOP3.LUT P0, PT, PT, PT, UP0, 0x80, 0x0 ;  /* 0x000000000000781c */ /* 0x000fda0003f0f008 */
[----:B------:R-:W-:Y:S05]  /*b720*/  @!P0 BRA `(.L_x_306) ;  /* 0x0000000000048947 */ /* 0x000fea0003800000 */
[----:B------:R-:W-:Y:S01]  /*b730*/  BPT.TRAP 0x1 ;  /* 0x000000040000795c */ /* 0x000fe20000300000 */
.L_x_306:
[----:B------:R-:W0:Y:S01]  /*b740*/  S2R R3, SR_CgaCtaId ;  /* 0x0000000000037919 */ /* 0x000e220000008800 */
[----:B------:R-:W-:-:S04]  /*b750*/  MOV R2, 0x400 ;  /* 0x0000040000027802 */ /* 0x000fc80000000f00 */
[----:B0-----:R-:W-:Y:S02]  /*b760*/  LEA R3, R3, R2, 0x18 ;  /* 0x0000000203037211 */ /* 0x001fe400078ec0ff */
[----:B------:R-:W-:-:S03]  /*b770*/  SHF.L.U32 R2, R8, 0x1f, RZ ;  /* 0x0000001f08027819 */ /* 0x000fc600000006ff */
[----:B------:R-:W-:-:S04]  /*b780*/  VIADD R3, R3, 0x10 ;  /* 0x0000001003037836 */ /* 0x000fc80000000000 */
[C---:B------:R-:W-:Y:S02]  /*b790*/  IMAD R7, R0.reuse, 0x8, R3 ;  /* 0x0000000800077824 */ /* 0x040fe400078e0203 */
[----:B------:R-:W-:Y:S02]  /*b7a0*/  VIADD R0, R0, 0x1 ;  /* 0x0000000100007836 */ /* 0x000fe40000000000 */
[----:B------:R-:W0:Y:S03]  /*b7b0*/  SYNCS.PHASECHK.TRANS64.TRYWAIT P0, [R7+URZ], R2 ;  /* 0x00000002070075a7 */ /* 0x000e26000800017f */
[----:B------:R-:W-:-:S04]  /*b7c0*/  ISETP.NE.AND P1, PT, R0, 0x2, PT ;  /* 0x000000020000780c */ /* 0x000fc80003f25270 */
[----:B------:R-:W-:Y:S02]  /*b7d0*/  SEL R5, RZ, 0x1, P1 ;  /* 0x00000001ff057807 */ /* 0x000fe40000800000 */
[----:B------:R-:W-:Y:S02]  /*b7e0*/  SEL R0, R0, RZ, P1 ;  /* 0x000000ff00007207 */ /* 0x000fe40000800000 */
[----:B------:R-:W-:Y:S01]  /*b7f0*/  LOP3.LUT R5, R8, R5, RZ, 0x3c, !PT ;  /* 0x0000000508057212 */ /* 0x000fe200078e3cff */
[----:B0-----:R-:W-:Y:S06]  /*b800*/  @!P0 BRA `(.L_x_307) ;  /* 0x0000000000c88947 */ /* 0x001fec0003800000 */
.L_x_318:
[----:B------:R-:W-:Y:S01]  /*b810*/  IMAD R3, R0, 0x8, R3 ;  /* 0x0000000800037824 */ /* 0x000fe200078e0203 */
[----:B------:R-:W-:-:S07]  /*b820*/  SHF.L.U32 R0, R5, 0x1f, RZ ;  /* 0x0000001f05007819 */ /* 0x000fce00000006ff */
.L_x_308:
[----:B-1----:R1:W2:Y:S02]  /*b830*/  SYNCS.PHASECHK.TRANS64.TRYWAIT P0, [R3+URZ], R0 ;  /* 0x00000000030075a7 */ /* 0x0022a4000800017f */
[----:B--2---:R-:W-:Y:S05]  /*b840*/  @!P0 NANOSLEEP.SYNCS 0x989680 ;  /* 0x009896800000895d */ /* 0x004fea0003900000 */
[----:B------:R-:W2:Y:S02]  /*b850*/  @!P0 SYNCS.PHASECHK.TRANS64 P0, [R3+URZ], R0 ;  /* 0x00000000030085a7 */ /* 0x000ea4000800007f */
[----:B--2---:R-:W-:Y:S05]  /*b860*/  @!P0 BRA `(.L_x_308) ;  /* 0xfffffffc00f08947 */ /* 0x004fea000383ffff */
.L_x_305:
[----:B------:R-:W-:Y:S05]  /*b870*/  BSYNC B0 ;  /* 0x0000000000007941 */ /* 0x000fea0003800000 */
.L_x_304:
[----:B------:R-:W-:Y:S05]  /*b880*/  EXIT ;  /* 0x000000000000794d */ /* 0x000fea0003800000 */
.L_x_14:
[----:B0-----:R0:W1:Y:S02]  /*b890*/  SYNCS.PHASECHK.TRANS64.TRYWAIT P0, [R157+URZ], R0 ;  /* 0x000000009d0075a7 */ /* 0x001064000800017f */
[----:B-1----:R-:W-:Y:S05]  /*b8a0*/  @!P0 NANOSLEEP.SYNCS 0x989680 ;  /* 0x009896800000895d */ /* 0x002fea0003900000 */
[----:B------:R-:W1:Y:S02]  /*b8b0*/  @!P0 SYNCS.PHASECHK.TRANS64 P0, [R157+URZ], R0 ;  /* 0x000000009d0085a7 */ /* 0x000e64000800007f */
[----:B-1----:R-:W-:Y:S05]  /*b8c0*/  @!P0 BRA `(.L_x_14) ;  /* 0xfffffffc00f08947 */ /* 0x002fea000383ffff */
[----:B------:R-:W-:Y:S05]  /*b8d0*/  BRA `(.L_x_309) ;  /* 0xffffff5c001c7947 */ /* 0x000fea000383ffff */
.L_x_19:
[----:B-1----:R1:W2:Y:S02]  /*b8e0*/  SYNCS.PHASECHK.TRANS64.TRYWAIT P1, [R3+URZ], R0 ;  /* 0x00000000030075a7 */ /* 0x0022a4000802017f */
[----:B--2---:R-:W-:Y:S05]  /*b8f0*/  @!P1 NANOSLEEP.SYNCS 0x989680 ;  /* 0x009896800000995d */ /* 0x004fea0003900000 */
[----:B------:R-:W2:Y:S02]  /*b900*/  @!P1 SYNCS.PHASECHK.TRANS64 P1, [R3+URZ], R0 ;  /* 0x00000000030095a7 */ /* 0x000ea4000802007f */
[----:B--2---:R-:W-:Y:S05]  /*b910*/  @!P1 BRA `(.L_x_19) ;  /* 0xfffffffc00f09947 */ /* 0x004fea000383ffff */
[----:B------:R-:W-:Y:S05]  /*b920*/  BRA `(.L_x_18) ;  /* 0xffffff5c008c7947 */ /* 0x000fea000383ffff */
.L_x_24:
[----:B-1----:R-:W-:-:S04]  /*b930*/  IMAD.U32 R4, RZ, RZ, UR8 ;  /* 0x00000008ff047e24 */ /* 0x002fc8000f8e00ff */
[----:B------:R1:W2:Y:S03]  /*b940*/  SYNCS.PHASECHK.TRANS64.TRYWAIT P1, [R4+URZ], R3 ;  /* 0x00000003040075a7 */ /* 0x0002a6000802017f */
[----:B--2---:R-:W-:Y:S05]  /*b950*/  @!P1 NANOSLEEP.SYNCS 0x989680 ;  /* 0x009896800000995d */ /* 0x004fea0003900000 */
[----:B------:R-:W2:Y:S02]  /*b960*/  @!P1 SYNCS.PHASECHK.TRANS64 P1, [R4+URZ], R3 ;  /* 0x00000003040095a7 */ /* 0x000ea4000802007f */
[----:B--2---:R-:W-:Y:S05]  /*b970*/  @!P1 BRA `(.L_x_24) ;  /* 0xfffffffc00ec9947 */ /* 0x004fea000383ffff */
[----:B------:R-:W-:Y:S05]  /*b980*/  BRA `(.L_x_23) ;  /* 0xffffff6000e87947 */ /* 0x000fea000383ffff */
.L_x_30:
[----:B0-----:R0:W1:Y:S02]  /*b990*/  SYNCS.PHASECHK.TRANS64.TRYWAIT P0, [R157+URZ+0x10], R0 ;  /* 0x000010009d0075a7 */ /* 0x001064000800017f */
[----:B-1----:R-:W-:Y:S05]  /*b9a0*/  @!P0 NANOSLEEP.SYNCS 0x989680 ;  /* 0x009896800000895d */ /* 0x002fea0003900000 */
[----:B------:R-:W1:Y:S02]  /*b9b0*/  @!P0 SYNCS.PHASECHK.TRANS64 P0, [R157+URZ+0x10], R0 ;  /* 0x000010009d0085a7 */ /* 0x000e64000800007f */
[----:B-1----:R-:W-:Y:S05]  /*b9c0*/  @!P0 BRA `(.L_x_30) ;  /* 0xfffffffc00f08947 */ /* 0x002fea000383ffff */
[----:B------:R-:W-:Y:S05]  /*b9d0*/  BRA `(.L_x_310) ;  /* 0xffffff6800b47947 */ /* 0x000fea000383ffff */
.L_x_291:
[----:B------:R-:W-:Y:S01]  /*b9e0*/  BSSY B1, `(.L_x_311) ;  /* 0x0000006000017945 */ /* 0x000fe20003800000 */
[----:B------:R-:W-:-:S07]  /*b9f0*/  IMAD.MOV.U32 R15, RZ, RZ, -0x1 ;  /* 0xffffffffff0f7424 */ /* 0x000fce00078e00ff */
[----:B------:R-:W-:Y:S05]  /*ba00*/  WARPSYNC.COLLECTIVE R15, `(.L_x_312) ;  /* 0x000000000f0c7348 */ /* 0x000fea0003c00000 */
[----:B------:R-:W-:Y:S02]  /*ba10*/  ELECT P6, UR62, PT ;  /* 0x00000000003e782f */ /* 0x000fe400038c0000 */
[----:B------:R-:W-:Y:S01]  /*ba20*/  MOV R14, UR62 ;  /* 0x0000003e000e7c02 */ /* 0x000fe20008000f00 */
[----:B------:R-:W-:Y:S10]  /*ba30*/  ENDCOLLECTIVE ;  /* 0x000000000000791b */ /* 0x000ff40003800000 */
.L_x_312:
[----:B------:R-:W-:Y:S05]  /*ba40*/  BSYNC B1 ;  /* 0x0000000000017941 */ /* 0x000fea0003800000 */
.L_x_311:
[----:B------:R-:W-:Y:S05]  /*ba50*/  BRA `(.L_x_313) ;  /* 0xfffffff000207947 */ /* 0x000fea000383ffff */
.L_x_294:
[----:B-1----:R1:W2:Y:S02]  /*ba60*/  SYNCS.PHASECHK.TRANS64.TRYWAIT P1, [R7+URZ+0x10], R4 ;  /* 0x00001004070075a7 */ /* 0x0022a4000802017f */
[----:B--2---:R-:W-:Y:S05]  /*ba70*/  @!P1 NANOSLEEP.SYNCS 0x989680 ;  /* 0x009896800000995d */ /* 0x004fea0003900000 */
[----:B------:R-:W2:Y:S02]  /*ba80*/  @!P1 SYNCS.PHASECHK.TRANS64 P1, [R7+URZ+0x10], R4 ;  /* 0x00001004070095a7 */ /* 0x000ea4000802007f */
[----:B--2---:R-:W-:Y:S05]  /*ba90*/  @!P1 BRA `(.L_x_294) ;  /* 0xfffffffc00f09947 */ /* 0x004fea000383ffff */
[----:B------:R-:W-:Y:S05]  /*baa0*/  BRA `(.L_x_314) ;  /* 0xfffffff000547947 */ /* 0x000fea000383ffff */
.L_x_303:
[----:B------:R-:W-:Y:S01]  /*bab0*/  BSSY B0, `(.L_x_315) ;  /* 0x0000006000007945 */ /* 0x000fe20003800000 */
[----:B------:R-:W-:-:S07]  /*bac0*/  IMAD.MOV.U32 R15, RZ, RZ, -0x1 ;  /* 0xffffffffff0f7424 */ /* 0x000fce00078e00ff */
[----:B------:R-:W-:Y:S05]  /*bad0*/  WARPSYNC.COLLECTIVE R15, `(.L_x_316) ;  /* 0x000000000f0c7348 */ /* 0x000fea0003c00000 */
[----:B------:R-:W-:Y:S02]  /*bae0*/  ELECT P6, UR62, PT ;  /* 0x00000000003e782f */ /* 0x000fe400038c0000 */
[----:B------:R-:W-:Y:S01]  /*baf0*/  MOV R14, UR62 ;  /* 0x0000003e000e7c02 */ /* 0x000fe20008000f00 */
[----:B------:R-:W-:Y:S10]  /*bb00*/  ENDCOLLECTIVE ;  /* 0x000000000000791b */ /* 0x000ff40003800000 */
.L_x_316:
[----:B------:R-:W-:Y:S05]  /*bb10*/  BSYNC B0 ;  /* 0x0000000000007941 */ /* 0x000fea0003800000 */
.L_x_315:
[----:B------:R-:W-:Y:S05]  /*bb20*/  BRA `(.L_x_317) ;  /* 0xfffffff800e87947 */ /* 0x000fea000383ffff */
.L_x_307:
[----:B0-----:R0:W1:Y:S02]  /*bb30*/  SYNCS.PHASECHK.TRANS64.TRYWAIT P0, [R7+URZ], R2 ;  /* 0x00000002070075a7 */ /* 0x001064000800017f */
[----:B-1----:R-:W-:Y:S05]  /*bb40*/  @!P0 NANOSLEEP.SYNCS 0x989680 ;  /* 0x009896800000895d */ /* 0x002fea0003900000 */
[----:B------:R-:W1:Y:S02]  /*bb50*/  @!P0 SYNCS.PHASECHK.TRANS64 P0, [R7+URZ], R2 ;  /* 0x00000002070085a7 */ /* 0x000e64000800007f */
[----:B-1----:R-:W-:Y:S05]  /*bb60*/  @!P0 BRA `(.L_x_307) ;  /* 0xfffffffc00f08947 */ /* 0x002fea000383ffff */
[----:B------:R-:W-:Y:S05]  /*bb70*/  BRA `(.L_x_318) ;  /* 0xfffffffc00247947 */ /* 0x000fea000383ffff */
.L_x_319:
[----:B------:R-:W-:-:S00]  /*bb80*/  BRA `(.L_x_319) ;  /* 0xfffffffc00fc7947 */ /* 0x000fc0000383ffff */
[----:B------:R-:W-:-:S00]  /*bb90*/  NOP ;  /* 0x0000000000007918 */ /* 0x000fc00000000000 */
        /* <DEDUP_REMOVED lines=14> */
.L_x_320:


//--------------------- .nv.global.init           --------------------------
	.section	.nv.global.init,"aw",@progbits
.nv.global.init:
	.type		$str$22,@object
	.size		$str$22,($str$23 - $str$22)
$str$22:
        /*0000*/ 	.byte	0x6b, 0x5f, 0x74, 0x69, 0x6c, 0x65, 0x5f, 0x63, 0x6f, 0x75, 0x6e, 0x74, 0x20, 0x3e, 0x3d, 0x20
        /*0010*/ 	.byte	0x31, 0x00
	.type		$str$23,@object
	.size		$str$23,(__unnamed_1 - $str$23)
$str$23:
        /*0012*/ 	.byte	0x2f, 0x74, 0x6d, 0x70, 0x2f, 0x63, 0x75, 0x74, 0x6c, 0x61, 0x73, 0x73, 0x5f, 0x73, 0x77, 0x65
        /*0022*/ 	.byte	0x65, 0x70, 0x5f, 0x73, 0x72, 0x63, 0x2f, 0x69, 0x6e, 0x63, 0x6c, 0x75, 0x64, 0x65, 0x2f, 0x63
        /*0032*/ 	.byte	0x75, 0x74, 0x6c, 0x61, 0x73, 0x73, 0x2f, 0x67, 0x65, 0x6d, 0x6d, 0x2f, 0x63, 0x6f, 0x6c, 0x6c
        /*0042*/ 	.byte	0x65, 0x63, 0x74, 0x69, 0x76, 0x65, 0x2f, 0x73, 0x6d, 0x39, 0x30, 0x5f, 0x6d, 0x6d, 0x61, 0x5f
        /*0052*/ 	.byte	0x74, 0x6d, 0x61, 0x5f, 0x67, 0x6d, 0x6d, 0x61, 0x5f, 0x73, 0x73, 0x5f, 0x77, 0x61, 0x72, 0x70
        /*0062*/ 	.byte	0x73, 0x70, 0x65, 0x63, 0x69, 0x61, 0x6c, 0x69, 0x7a, 0x65, 0x64, 0x2e, 0x68, 0x70, 0x70, 0x00
	.type		__unnamed_1,@object
	.size		__unnamed_1,(.L_0 - __unnamed_1)
__unnamed_1:
        /*0072*/ 	.byte	0x76, 0x6f, 0x69, 0x64, 0x20, 0x63, 0x75, 0x74, 0x6c, 0x61, 0x73, 0x73, 0x3a, 0x3a, 0x67, 0x65
        /* <DEDUP_REMOVED lines=176> */
        /*0b82*/ 	.byte	0x3a, 0x3a, 0x69, 0x64, 0x65, 0x6e, 0x74, 0x69, 0x74, 0x79, 0x5d, 0x00
.L_0:


//--------------------- .nv.shared._ZN7cutlass13device_kernelINS_4gemm6kernel13GemmUniversalIN4cute5tupleIJiiiiEEENS1_10collective13CollectiveMmaINS1_34MainloopSm90TmaGmmaWarpSpecializedILi2ENS5_IJNS4_1CILi1EEESB_SB_EEENS1_32KernelTmaWarpSpecializedPingpongEEENS5_IJNSA_ILi64EEENSA_ILi256EEESF_EEENS_10tfloat32_tENS5_IJlSB_lEEESI_SJ_NS4_8TiledMMAINS4_8MMA_AtomIJNS4_4SM904GMMA30MMA_64x256x8_F32TF32TF32_SS_TNILNSN_7ScaleInE1ELSP_1EEEEEENS4_6LayoutISC_NS5_IJNSA_ILi0EEEST_ST_EEEEENS5_IJNS4_10UnderscoreESW_SW_EEEEENS4_13SM90_TMA_LOADENS4_14ComposedLayoutINS4_7SwizzleILi3ELi4ELi3EEENS4_18smem_ptr_flag_bitsILi32EEENSS_INS5_IJNSA_ILi8EEENSA_ILi32EEEEEENS5_IJS16_SB_EEEEEEEvNS4_8identityESZ_S1A_vS1B_EENS_8epilogue10collective6detail29Sm90TmaWarpSpecializedAdapterINS1E_15DefaultEpilogueISI_SJ_SJ_NS1D_6thread17LinearCombinationISI_Li1EffLNS1I_9ScaleType4KindE0ELNS_15FloatRoundStyleE2ESI_EENS1_15EpilogueDefaultEEEEEvvEEEEvNT_6ParamsE --------------------------
	.section	.nv.shared._ZN7cutlass13device_kernelINS_4gemm6kernel13GemmUniversalIN4cute5tupleIJiiiiEEENS1_10collective13CollectiveMmaINS1_34MainloopSm90TmaGmmaWarpSpecializedILi2ENS5_IJNS4_1CILi1EEESB_SB_EEENS1_32KernelTmaWarpSpecializedPingpongEEENS5_IJNSA_ILi64EEENSA_ILi256EEESF_EEENS_10tfloat32_tENS5_IJlSB_lEEESI_SJ_NS4_8TiledMMAINS4_8MMA_AtomIJNS4_4SM904GMMA30MMA_64x256x8_F32TF32TF32_SS_TNILNSN_7ScaleInE1ELSP_1EEEEEENS4_6LayoutISC_NS5_IJNSA_ILi0EEEST_ST_EEEEENS5_IJNS4_10UnderscoreESW_SW_EEEEENS4_13SM90_TMA_LOADENS4_14ComposedLayoutINS4_7SwizzleILi3ELi4ELi3EEENS4_18smem_ptr_flag_bitsILi32EEENSS_INS5_IJNSA_ILi8EEENSA_ILi32EEEEEENS5_IJS16_SB_EEEEEEEvNS4_8identityESZ_S1A_vS1B_EENS_8epilogue10collective6detail29Sm90TmaWarpSpecializedAdapterINS1E_15DefaultEpilogueISI_SJ_SJ_NS1D_6thread17LinearCombinationISI_Li1EffLNS1I_9ScaleType4KindE0ELNS_15FloatRoundStyleE2ESI_EENS1_15EpilogueDefaultEEEEEvvEEEEvNT_6ParamsE,"aw",@nobits
	.sectionflags	@""
	.align	16
	.zero		1024


//--------------------- .nv.shared.reserved.0     --------------------------
	.section	.nv.shared.reserved.0,"aw",@nobits
	.weak		__nv_reservedSMEM_offset_0_alias
	.size		__nv_reservedSMEM_offset_0_alias, 0, 0
	.other		__nv_reservedSMEM_offset_0_alias,@"STO_CUDA_RESERVED_SHARED STV_DEFAULT"
__nv_reservedSMEM_offset_0_alias:
	.zero		0


//--------------------- .nv.global                --------------------------
	.section	.nv.global,"aw",@nobits
.nv.global:
	.type		_ZN40_INTERNAL_7101b47e_4_k_cu_d916a1bf_261344cute1_E,@object
	.size		_ZN40_INTERNAL_7101b47e_4_k_cu_d916a1bf_261344cute1_E,(_ZN40_INTERNAL_7101b47e_4_k_cu_d916a1bf_261344cuda3std3__45__cpo6cbeginE - _ZN40_INTERNAL_7101b47e_4_k_cu_d916a1bf_261344cute1_E)
_ZN40_INTERNAL_7101b47e_4_k_cu_d916a1bf_261344cute1_E:
	.zero		1
	.type		_ZN40_INTERNAL_7101b47e_4_k_cu_d916a1bf_261344cuda3std3__45__cpo6cbeginE,@object
	.size		_ZN40_INTERNAL_7101b47e_4_k_cu_d916a1bf_261344cuda3std3__45__cpo6cbeginE,(_ZN40_INTERNAL_7101b47e_4_k_cu_d916a1bf_261344cuda3std3__48in_placeE - _ZN40_INTERNAL_7101b47e_4_k_cu_d916a1bf_261344cuda3std3__45__cpo6cbeginE)
_ZN40_INTERNAL_7101b47e_4_k_cu_d916a1bf_261344cuda3std3__45__cpo6cbeginE:
	.zero		1
	.type		_ZN40_INTERNAL_7101b47e_4_k_cu_d916a1bf_261344cuda3std3__48in_placeE,@object
	.size		_ZN40_INTERNAL_7101b47e_4_k_cu_d916a1bf_261344cuda3std3__48in_placeE,(_ZN40_INTERNAL_7101b47e_4_k_cu_d916a1bf_261344cuda3std6ranges3__45__cpo9iter_moveE - _ZN40_INTERNAL_7101b47e_4_k_cu_d916a1bf_261344cuda3std3__48in_placeE)
_ZN40_INTERNAL_7101b47e_4_k_cu_d916a1bf_261344cuda3std3__48in_placeE:
	.zero		1
	.type		_ZN40_INTERNAL_7101b47e_4_k_cu_d916a1bf_261344cuda3std6ranges3__45__cpo9iter_moveE,@object
	.size		_ZN40_INTERNAL_7101b47e_4_k_cu_d916a1bf_261344cuda3std6ranges3__45__cpo9iter_moveE,(_ZN40_INTERNAL_7101b47e_4_k_cu_d916a1bf_261344cuda3std3__45__cpo5beginE - _ZN40_INTERNAL_7101b47e_4_k_cu_d916a1bf_261344cuda3std6ranges3__45__cpo9iter_moveE)
_ZN40_INTERNAL_7101b47e_4_k_cu_d916a1bf_261344cuda3std6ranges3__45__cpo9iter_moveE:
	.zero		1
	.type		_ZN40_INTERNAL_7101b47e_4_k_cu_d916a1bf_261344cuda3std3__45__cpo5beginE,@object
	.size		_ZN40_INTERNAL_7101b47e_4_k_cu_d916a1bf_261344cuda3std3__45__cpo5beginE,(_ZN40_INTERNAL_7101b47e_4_k_cu_d916a1bf_261344cuda3std3__442_GLOBAL__N__7101b47e_4_k_cu_d916a1bf_261346ignoreE - _ZN40_INTERNAL_7101b47e_4_k_cu_d916a1bf_261344cuda3std3__45__cpo5beginE)
_ZN40_INTERNAL_7101b47e_4_k_cu_d916a1bf_261344cuda3std3__45__cpo5beginE:
	.zero		1
	.type		_ZN40_INTERNAL_7101b47e_4_k_cu_d916a1bf_261344cuda3std3__442_GLOBAL__N__7101b47e_4_k_cu_d916a1bf_261346ignoreE,@object
	.size		_ZN40_INTERNAL_7101b47e_4_k_cu_d916a1bf_261344cuda3std3__442_GLOBAL__N__7101b47e_4_k_cu_d916a1bf_261346ignoreE,(_ZN40_INTERNAL_7101b47e_4_k_cu_d916a1bf_261344cute7productE - _ZN40_INTERNAL_7101b47e_4_k_cu_d916a1bf_261344cuda3std3__442_GLOBAL__N__7101b47e_4_k_cu_d916a1bf_261346ignoreE)
_ZN40_INTERNAL_7101b47e_4_k_cu_d916a1bf_261344cuda3std3__442_GLOBAL__N__7101b47e_4_k_cu_d916a1bf_261346ignoreE:
	.zero		1
	.type		_ZN40_INTERNAL_7101b47e_4_k_cu_d916a1bf_261344cute7productE,@object
	.size		_ZN40_INTERNAL_7101b47e_4_k_cu_d916a1bf_261344cute7productE,(_ZN40_INTERNAL_7101b47e_4_k_cu_d916a1bf_261344cuda3std3__45__cpo3endE - _ZN40_INTERNAL_7101b47e_4_k_cu_d916a1bf_261344cute7productE)
_ZN40_INTERNAL_7101b47e_4_k_cu_d916a1bf_261344cute7productE:
	.zero		1
	.type		_ZN40_INTERNAL_7101b47e_4_k_cu_d916a1bf_261344cuda3std3__45__cpo3endE,@object
	.size		_ZN40_INTERNAL_7101b47e_4_k_cu_d916a1bf_261344cuda3std3__45__cpo3endE,(_ZN40_INTERNAL_7101b47e_4_k_cu_d916a1bf_261344cuda3std3__419piecewise_constructE - _ZN40_INTERNAL_7101b47e_4_k_cu_d916a1bf_261344cuda3std3__45__cpo3endE)
_ZN40_INTERNAL_7101b47e_4_k_cu_d916a1bf_261344cuda3std3__45__cpo3endE:
	.zero		1
	.type		_ZN40_INTERNAL_7101b47e_4_k_cu_d916a1bf_261344cuda3std3__419piecewise_constructE,@object
	.size		_ZN40_INTERNAL_7101b47e_4_k_cu_d916a1bf_261344cuda3std3__419piecewise_constructE,(_ZN40_INTERNAL_7101b47e_4_k_cu_d916a1bf_261344cuda3std3__45__cpo4cendE - _ZN40_INTERNAL_7101b47e_4_k_cu_d916a1bf_261344cuda3std3__419piecewise_constructE)
_ZN40_INTERNAL_7101b47e_4_k_cu_d916a1bf_261344cuda3std3__419piecewise_constructE:
	.zero		1
	.type		_ZN40_INTERNAL_7101b47e_4_k_cu_d916a1bf_261344cuda3std3__45__cpo4cendE,@object
	.size		_ZN40_INTERNAL_7101b47e_4_k_cu_d916a1bf_261344cuda3std3__45__cpo4cendE,(_ZN40_INTERNAL_7101b47e_4_k_cu_d916a1bf_261344cuda3std6ranges3__45__cpo4swapE - _ZN40_INTERNAL_7101b47e_4_k_cu_d916a1bf_261344cuda3std3__45__cpo4cendE)
_ZN40_INTERNAL_7101b47e_4_k_cu_d916a1bf_261344cuda3std3__45__cpo4cendE:
	.zero		1
	.type		_ZN40_INTERNAL_7101b47e_4_k_cu_d916a1bf_261344cuda3std6ranges3__45__cpo4swapE,@object
	.size		_ZN40_INTERNAL_7101b47e_4_k_cu_d916a1bf_261344cuda3std6ranges3__45__cpo4swapE,(.L_8 - _ZN40_INTERNAL_7101b47e_4_k_cu_d916a1bf_261344cuda3std6ranges3__45__cpo4swapE)
_ZN40_INTERNAL_7101b47e_4_k_cu_d916a1bf_261344cuda3std6ranges3__45__cpo4swapE:
	.zero		1
.L_8:


//--------------------- .nv.constant0._ZN7cutlass13device_kernelINS_4gemm6kernel13GemmUniversalIN4cute5tupleIJiiiiEEENS1_10collective13CollectiveMmaINS1_34MainloopSm90TmaGmmaWarpSpecializedILi2ENS5_IJNS4_1CILi1EEESB_SB_EEENS1_32KernelTmaWarpSpecializedPingpongEEENS5_IJNSA_ILi64EEENSA_ILi256EEESF_EEENS_10tfloat32_tENS5_IJlSB_lEEESI_SJ_NS4_8TiledMMAINS4_8MMA_AtomIJNS4_4SM904GMMA30MMA_64x256x8_F32TF32TF32_SS_TNILNSN_7ScaleInE1ELSP_1EEEEEENS4_6LayoutISC_NS5_IJNSA_ILi0EEEST_ST_EEEEENS5_IJNS4_10UnderscoreESW_SW_EEEEENS4_13SM90_TMA_LOADENS4_14ComposedLayoutINS4_7SwizzleILi3ELi4ELi3EEENS4_18smem_ptr_flag_bitsILi32EEENSS_INS5_IJNSA_ILi8EEENSA_ILi32EEEEEENS5_IJS16_SB_EEEEEEEvNS4_8identityESZ_S1A_vS1B_EENS_8epilogue10collective6detail29Sm90TmaWarpSpecializedAdapterINS1E_15DefaultEpilogueISI_SJ_SJ_NS1D_6thread17LinearCombinationISI_Li1EffLNS1I_9ScaleType4KindE0ELNS_15FloatRoundStyleE2ESI_EENS1_15EpilogueDefaultEEEEEvvEEEEvNT_6ParamsE --------------------------
	.section	.nv.constant0._ZN7cutlass13device_kernelINS_4gemm6kernel13GemmUniversalIN4cute5tupleIJiiiiEEENS1_10collective13CollectiveMmaINS1_34MainloopSm90TmaGmmaWarpSpecializedILi2ENS5_IJNS4_1CILi1EEESB_SB_EEENS1_32KernelTmaWarpSpecializedPingpongEEENS5_IJNSA_ILi64EEENSA_ILi256EEESF_EEENS_10tfloat32_tENS5_IJlSB_lEEESI_SJ_NS4_8TiledMMAINS4_8MMA_AtomIJNS4_4SM904GMMA30MMA_64x256x8_F32TF32TF32_SS_TNILNSN_7ScaleInE1ELSP_1EEEEEENS4_6LayoutISC_NS5_IJNSA_ILi0EEEST_ST_EEEEENS5_IJNS4_10UnderscoreESW_SW_EEEEENS4_13SM90_TMA_LOADENS4_14ComposedLayoutINS4_7SwizzleILi3ELi4ELi3EEENS4_18smem_ptr_flag_bitsILi32EEENSS_INS5_IJNSA_ILi8EEENSA_ILi32EEEEEENS5_IJS16_SB_EEEEEEEvNS4_8identityESZ_S1A_vS1B_EENS_8epilogue10collective6detail29Sm90TmaWarpSpecializedAdapterINS1E_15DefaultEpilogueISI_SJ_SJ_NS1D_6thread17LinearCombinationISI_Li1EffLNS1I_9ScaleType4KindE0ELNS_15FloatRoundStyleE2ESI_EENS1_15EpilogueDefaultEEEEEvvEEEEvNT_6ParamsE,"a",@progbits
	.sectionflags	@""
	.align	4
.nv.constant0._ZN7cutlass13device_kernelINS_4gemm6kernel13GemmUniversalIN4cute5tupleIJiiiiEEENS1_10collective13CollectiveMmaINS1_34MainloopSm90TmaGmmaWarpSpecializedILi2ENS5_IJNS4_1CILi1EEESB_SB_EEENS1_32KernelTmaWarpSpecializedPingpongEEENS5_IJNSA_ILi64EEENSA_ILi256EEESF_EEENS_10tfloat32_tENS5_IJlSB_lEEESI_SJ_NS4_8TiledMMAINS4_8MMA_AtomIJNS4_4SM904GMMA30MMA_64x256x8_F32TF32TF32_SS_TNILNSN_7ScaleInE1ELSP_1EEEEEENS4_6LayoutISC_NS5_IJNSA_ILi0EEEST_ST_EEEEENS5_IJNS4_10UnderscoreESW_SW_EEEEENS4_13SM90_TMA_LOADENS4_14ComposedLayoutINS4_7SwizzleILi3ELi4ELi3EEENS4_18smem_ptr_flag_bitsILi32EEENSS_INS5_IJNSA_ILi8EEENSA_ILi32EEEEEENS5_IJS16_SB_EEEEEEEvNS4_8identityESZ_S1A_vS1B_EENS_8epilogue10collective6detail29Sm90TmaWarpSpecializedAdapterINS1E_15DefaultEpilogueISI_SJ_SJ_NS1D_6thread17LinearCombinationISI_Li1EffLNS1I_9ScaleType4KindE0ELNS_15FloatRoundStyleE2ESI_EENS1_15EpilogueDefaultEEEEEvvEEEEvNT_6ParamsE:
	.zero		1664


//--------------------- SYMBOLS --------------------------

	.type		.nv.reservedSmem.offset0,@object
	.size		.nv.reservedSmem.offset0,0x4
	.type		__assertfail,@function
